	.target	sm_90a

	.elftype	@"ET_EXEC"


//--------------------- .note.nv.tkinfo           --------------------------
	.section	.note.nv.tkinfo,"",@"SHT_NOTE"
	.sectionflags	@"SHF_NOTE_NV_TKINFO"
	.tkinfo
        /*0018*/ 	.word	0x00000002
        /*0030*/ 	.string	""
        /*0030*/ 	.string	"ptxas"
        /*0030*/ 	.string	"Cuda compilation tools, release 13.0, V13.0.88"
        /*0030*/ 	.string	"Build cuda_13.0.r13.0/compiler.36424714_0"
        /*0030*/ 	.string	"-v  -suppress-debug-info  -lineinfo  -arch sm_90a "



//--------------------- .note.nv.cuinfo           --------------------------
	.section	.note.nv.cuinfo,"",@"SHT_NOTE"
	.sectionflags	@"SHF_NOTE_NV_CUINFO"
        /*0018*/ 	.short	0x0002
        /*001a*/ 	.short	0x005a
        /*001c*/ 	.short	0x0082
	.zero		2


//--------------------- .nv.info                  --------------------------
	.section	.nv.info,"",@"SHT_CUDA_INFO"
	.align	4


	//----- nvinfo : EIATTR_REGCOUNT
	.align		4
        /*0000*/ 	.byte	0x04, 0x2f
        /*0002*/ 	.short	(.L_1 - .L_0)
	.align		4
.L_0:
        /*0004*/ 	.word	index@(matmul_kernel)
        /*0008*/ 	.word	0x000000c9


	//----- nvinfo : EIATTR_FRAME_SIZE
	.align		4
.L_1:
        /*000c*/ 	.byte	0x04, 0x11
        /*000e*/ 	.short	(.L_3 - .L_2)
	.align		4
.L_2:
        /*0010*/ 	.word	index@(matmul_kernel)
        /*0014*/ 	.word	0x00000000


	//----- nvinfo : EIATTR_MIN_STACK_SIZE
	.align		4
.L_3:
        /*0018*/ 	.byte	0x04, 0x12
        /*001a*/ 	.short	(.L_5 - .L_4)
	.align		4
.L_4:
        /*001c*/ 	.word	index@(matmul_kernel)
        /*0020*/ 	.word	0x00000000
.L_5:


//--------------------- .nv.compat                --------------------------
	.section	.nv.compat,"",@"SHT_CUDA_COMPAT_INFO"
	.align	4
        /*0000*/ 	.byte	0x02, 0x09, 0x01, 0x00, 0x02, 0x02, 0x02, 0x00, 0x02, 0x05, 0x05, 0x00, 0x03, 0x07, 0x01, 0x01
        /*0010*/ 	.byte	0x02, 0x03, 0x00, 0x00, 0x02, 0x06, 0x01, 0x00, 0x04, 0x0b, 0x08, 0x00, 0x00, 0x00, 0x00, 0x00
        /*0020*/ 	.byte	0x00, 0x00, 0x00, 0x00


//--------------------- .nv.info.matmul_kernel    --------------------------
	.section	.nv.info.matmul_kernel,"",@"SHT_CUDA_INFO"
	.sectionflags	@""
	.align	4


	//----- nvinfo : EIATTR_CUDA_API_VERSION
	.align		4
        /*0000*/ 	.byte	0x04, 0x37
        /*0002*/ 	.short	(.L_7 - .L_6)
.L_6:
        /*0004*/ 	.word	0x00000082


	//----- nvinfo : EIATTR_KPARAM_INFO
	.align		4
.L_7:
        /*0008*/ 	.byte	0x04, 0x17
        /*000a*/ 	.short	(.L_9 - .L_8)
.L_8:
        /*000c*/ 	.word	0x00000000
        /*0010*/ 	.short	0x000d
        /*0012*/ 	.short	0x0048
        /*0014*/ 	.byte	0x00, 0xf4, 0x21, 0x00


	//----- nvinfo : EIATTR_KPARAM_INFO
	.align		4
.L_9:
        /*0018*/ 	.byte	0x04, 0x17
        /*001a*/ 	.short	(.L_11 - .L_10)
.L_10:
        /*001c*/ 	.word	0x00000000
        /*0020*/ 	.short	0x000c
        /*0022*/ 	.short	0x0040
        /*0024*/ 	.byte	0x00, 0xf4, 0x21, 0x00


	//----- nvinfo : EIATTR_KPARAM_INFO
	.align		4
.L_11:
        /*0028*/ 	.byte	0x04, 0x17
        /*002a*/ 	.short	(.L_13 - .L_12)
.L_12:
        /*002c*/ 	.word	0x00000000
        /*0030*/ 	.short	0x000b
        /*0032*/ 	.short	0x0038
        /*0034*/ 	.byte	0x00, 0xf0, 0x11, 0x00


	//----- nvinfo : EIATTR_KPARAM_INFO
	.align		4
.L_13:
        /*0038*/ 	.byte	0x04, 0x17
        /*003a*/ 	.short	(.L_15 - .L_14)
.L_14:
        /*003c*/ 	.word	0x00000000
        /*0040*/ 	.short	0x000a
        /*0042*/ 	.short	0x0034
        /*0044*/ 	.byte	0x00, 0xf0, 0x11, 0x00


	//----- nvinfo : EIATTR_KPARAM_INFO
	.align		4
.L_15:
        /*0048*/ 	.byte	0x04, 0x17
        /*004a*/ 	.short	(.L_17 - .L_16)
.L_16:
        /*004c*/ 	.word	0x00000000
        /*0050*/ 	.short	0x0009
        /*0052*/ 	.short	0x0030
        /*0054*/ 	.byte	0x00, 0xf0, 0x11, 0x00


	//----- nvinfo : EIATTR_KPARAM_INFO
	.align		4
.L_17:
        /*0058*/ 	.byte	0x04, 0x17
        /*005a*/ 	.short	(.L_19 - .L_18)
.L_18:
        /*005c*/ 	.word	0x00000000
        /*0060*/ 	.short	0x0008
        /*0062*/ 	.short	0x002c
        /*0064*/ 	.byte	0x00, 0xf0, 0x11, 0x00


	//----- nvinfo : EIATTR_KPARAM_INFO
	.align		4
.L_19:
        /*0068*/ 	.byte	0x04, 0x17
        /*006a*/ 	.short	(.L_21 - .L_20)
.L_20:
        /*006c*/ 	.word	0x00000000
        /*0070*/ 	.short	0x0007
        /*0072*/ 	.short	0x0028
        /*0074*/ 	.byte	0x00, 0xf0, 0x11, 0x00


	//----- nvinfo : EIATTR_KPARAM_INFO
	.align		4
.L_21:
        /*0078*/ 	.byte	0x04, 0x17
        /*007a*/ 	.short	(.L_23 - .L_22)
.L_22:
        /*007c*/ 	.word	0x00000000
        /*0080*/ 	.short	0x0006
        /*0082*/ 	.short	0x0024
        /*0084*/ 	.byte	0x00, 0xf0, 0x11, 0x00


	//----- nvinfo : EIATTR_KPARAM_INFO
	.align		4
.L_23:
        /*0088*/ 	.byte	0x04, 0x17
        /*008a*/ 	.short	(.L_25 - .L_24)
.L_24:
        /*008c*/ 	.word	0x00000000
        /*0090*/ 	.short	0x0005
        /*0092*/ 	.short	0x0020
        /*0094*/ 	.byte	0x00, 0xf0, 0x11, 0x00


	//----- nvinfo : EIATTR_KPARAM_INFO
	.align		4
.L_25:
        /*0098*/ 	.byte	0x04, 0x17
        /*009a*/ 	.short	(.L_27 - .L_26)
.L_26:
        /*009c*/ 	.word	0x00000000
        /*00a0*/ 	.short	0x0004
        /*00a2*/ 	.short	0x001c
        /*00a4*/ 	.byte	0x00, 0xf0, 0x11, 0x00


	//----- nvinfo : EIATTR_KPARAM_INFO
	.align		4
.L_27:
        /*00a8*/ 	.byte	0x04, 0x17
        /*00aa*/ 	.short	(.L_29 - .L_28)
.L_28:
        /*00ac*/ 	.word	0x00000000
        /*00b0*/ 	.short	0x0003
        /*00b2*/ 	.short	0x0018
        /*00b4*/ 	.byte	0x00, 0xf0, 0x11, 0x00


	//----- nvinfo : EIATTR_KPARAM_INFO
	.align		4
.L_29:
        /*00b8*/ 	.byte	0x04, 0x17
        /*00ba*/ 	.short	(.L_31 - .L_30)
.L_30:
        /*00bc*/ 	.word	0x00000000
        /*00c0*/ 	.short	0x0002
        /*00c2*/ 	.short	0x0010
        /*00c4*/ 	.byte	0x00, 0xf4, 0x21, 0x00


	//----- nvinfo : EIATTR_KPARAM_INFO
	.align		4
.L_31:
        /*00c8*/ 	.byte	0x04, 0x17
        /*00ca*/ 	.short	(.L_33 - .L_32)
.L_32:
        /*00cc*/ 	.word	0x00000000
        /*00d0*/ 	.short	0x0001
        /*00d2*/ 	.short	0x0008
        /*00d4*/ 	.byte	0x00, 0xf4, 0x21, 0x00


	//----- nvinfo : EIATTR_KPARAM_INFO
	.align		4
.L_33:
        /*00d8*/ 	.byte	0x04, 0x17
        /*00da*/ 	.short	(.L_35 - .L_34)
.L_34:
        /*00dc*/ 	.word	0x00000000
        /*00e0*/ 	.short	0x0000
        /*00e2*/ 	.short	0x0000
        /*00e4*/ 	.byte	0x00, 0xf4, 0x21, 0x00


	//----- nvinfo : EIATTR_SPARSE_MMA_MASK
	.align		4
.L_35:
        /*00e8*/ 	.byte	0x03, 0x50
        /*00ea*/ 	.short	0x0000


	//----- nvinfo : EIATTR_MAXREG_COUNT
	.align		4
        /*00ec*/ 	.byte	0x03, 0x1b
        /*00ee*/ 	.short	0x00ff


	//----- nvinfo : EIATTR_NUM_BARRIERS
	.align		4
        /*00f0*/ 	.byte	0x02, 0x4c
        /*00f2*/ 	.byte	0x01
	.zero		1


	//----- nvinfo : EIATTR_MERCURY_ISA_VERSION
	.align		4
        /*00f4*/ 	.byte	0x03, 0x5f
        /*00f6*/ 	.short	0x0101


	//----- nvinfo : EIATTR_EXIT_INSTR_OFFSETS
	.align		4
        /*00f8*/ 	.byte	0x04, 0x1c
        /*00fa*/ 	.short	(.L_37 - .L_36)


	//   ....[0]....
.L_36:
        /*00fc*/ 	.word	0x00003790


	//   ....[1]....
        /*0100*/ 	.word	0x000037b0


	//----- nvinfo : EIATTR_REQNTID
	.align		4
.L_37:
        /*0104*/ 	.byte	0x04, 0x10
        /*0106*/ 	.short	(.L_39 - .L_38)
.L_38:
        /*0108*/ 	.word	0x00000100
        /*010c*/ 	.word	0x00000001
        /*0110*/ 	.word	0x00000001


	//----- nvinfo : EIATTR_CBANK_PARAM_SIZE
	.align		4
.L_39:
        /*0114*/ 	.byte	0x03, 0x19
        /*0116*/ 	.short	0x0050


	//----- nvinfo : EIATTR_PARAM_CBANK
	.align		4
        /*0118*/ 	.byte	0x04, 0x0a
        /*011a*/ 	.short	(.L_41 - .L_40)
	.align		4
.L_40:
        /*011c*/ 	.word	index@(.nv.constant0.matmul_kernel)
        /*0120*/ 	.short	0x0210
        /*0122*/ 	.short	0x0050


	//----- nvinfo : EIATTR_SW_WAR
	.align		4
.L_41:
        /*0124*/ 	.byte	0x04, 0x36
        /*0126*/ 	.short	(.L_43 - .L_42)
.L_42:
        /*0128*/ 	.word	0x00000008
.L_43:


//--------------------- .nv.callgraph             --------------------------
	.section	.nv.callgraph,"",@"SHT_CUDA_CALLGRAPH"
	.align	4
	.sectionentsize	8
	.align		4
        /*0000*/ 	.word	0x00000000
	.align		4
        /*0004*/ 	.word	0xffffffff
	.align		4
        /*0008*/ 	.word	0x00000000
	.align		4
        /*000c*/ 	.word	0xfffffffe
	.align		4
        /*0010*/ 	.word	0x00000000
	.align		4
        /*0014*/ 	.word	0xfffffffd
	.align		4
        /*0018*/ 	.word	0x00000000
	.align		4
        /*001c*/ 	.word	0xfffffffc


//--------------------- .text.matmul_kernel       --------------------------
	.section	.text.matmul_kernel,"ax",@progbits
	.align	128
        .global         matmul_kernel
        .type           matmul_kernel,@function
        .size           matmul_kernel,(.L_x_3 - matmul_kernel)
        .other          matmul_kernel,@"STO_CUDA_ENTRY STV_DEFAULT"
matmul_kernel:
.text.matmul_kernel:
[----:B------:R-:W-:Y:S08]  /*0000*/  LDC R1, c[0x0][0x28] ;  /* 0x00000a00ff017b82 */ /* 0x000ff00000000800 */
[----:B------:R-:W0:Y:S01]  /*0010*/  LDC.64 R30, c[0x0][0x228] ;  /* 0x00008a00ff1e7b82 */ /* 0x000e220000000a00 */
[----:B------:R-:W1:Y:S01]  /*0020*/  S2R R5, SR_CTAID.X ;  /* 0x0000000000057919 */ /* 0x000e620000002500 */
[----:B------:R-:W-:Y:S01]  /*0030*/  UMOV UR4, 0x400 ;  /* 0x0000040000047882 */ /* 0x000fe20000000000 */
[----:B------:R-:W-:-:S05]  /*0040*/  ULDC.64 UR6, c[0x0][0x208] ;  /* 0x0000820000067ab9 */ /* 0x000fca0000000a00 */
[----:B------:R-:W2:Y:S08]  /*0050*/  LDC R91, c[0x0][0x230] ;  /* 0x00008c00ff5b7b82 */ /* 0x000eb00000000800 */
[----:B------:R-:W3:Y:S01]  /*0060*/  S2UR UR5, SR_CgaCtaId ;  /* 0x00000000000579c3 */ /* 0x000ee20000008800 */
[----:B0-----:R-:W-:-:S05]  /*0070*/  VIADD R0, R31, 0x1f ;  /* 0x0000001f1f007836 */ /* 0x001fca0000000000 */
[----:B------:R-:W-:Y:S01]  /*0080*/  SHF.R.S32.HI R3, RZ, 0x1f, R0 ;  /* 0x0000001fff037819 */ /* 0x000fe20000011400 */
[----:B--2---:R-:W-:-:S03]  /*0090*/  VIADD R91, R91, 0x7f ;  /* 0x0000007f5b5b7836 */ /* 0x004fc60000000000 */
[----:B------:R-:W-:Y:S02]  /*00a0*/  LEA.HI R3, R3, R0, RZ, 0x5 ;  /* 0x0000000003037211 */ /* 0x000fe400078f28ff */
[----:B-1----:R-:W-:Y:S02]  /*00b0*/  IABS R8, R5 ;  /* 0x0000000500087213 */ /* 0x002fe40000000000 */
[----:B------:R-:W-:Y:S01]  /*00c0*/  SHF.R.S32.HI R3, RZ, 0x5, R3 ;  /* 0x00000005ff037819 */ /* 0x000fe20000011403 */
[----:B---3--:R-:W-:-:S04]  /*00d0*/  ULEA UR4, UR5, UR4, 0x18 ;  /* 0x0000000405047291 */ /* 0x008fc8000f8ec03f */
[----:B------:R-:W-:-:S05]  /*00e0*/  IMAD.SHL.U32 R4, R3, 0x8, RZ ;  /* 0x0000000803047824 */ /* 0x000fca00078e00ff */
[-C--:B------:R-:W-:Y:S02]  /*00f0*/  IABS R7, R4.reuse ;  /* 0x0000000400077213 */ /* 0x080fe40000000000 */
[----:B------:R-:W-:Y:S02]  /*0100*/  IABS R10, R4 ;  /* 0x00000004000a7213 */ /* 0x000fe40000000000 */
[----:B------:R-:W0:Y:S08]  /*0110*/  I2F.RP R0, R7 ;  /* 0x0000000700007306 */ /* 0x000e300000209400 */
[----:B0-----:R-:W0:Y:S02]  /*0120*/  MUFU.RCP R0, R0 ;  /* 0x0000000000007308 */ /* 0x001e240000001000 */
[----:B0-----:R-:W-:-:S02]  /*0130*/  VIADD R2, R0, 0xffffffe ;  /* 0x0ffffffe00027836 */ /* 0x001fc40000000000 */
[----:B------:R-:W-:-:S04]  /*0140*/  IMAD.MOV R0, RZ, RZ, -R10 ;  /* 0x000000ffff007224 */ /* 0x000fc800078e0a0a */
[----:B------:R0:W1:Y:S02]  /*0150*/  F2I.FTZ.U32.TRUNC.NTZ R3, R2 ;  /* 0x0000000200037305 */ /* 0x000064000021f000 */
[----:B0-----:R-:W-:Y:S02]  /*0160*/  IMAD.MOV.U32 R2, RZ, RZ, RZ ;  /* 0x000000ffff027224 */ /* 0x001fe400078e00ff */
[----:B-1----:R-:W-:-:S04]  /*0170*/  IMAD.MOV R6, RZ, RZ, -R3 ;  /* 0x000000ffff067224 */ /* 0x002fc800078e0a03 */
[----:B------:R-:W-:Y:S02]  /*0180*/  IMAD R9, R6, R7, RZ ;  /* 0x0000000706097224 */ /* 0x000fe400078e02ff */
[----:B------:R-:W-:Y:S02]  /*0190*/  IMAD.MOV.U32 R6, RZ, RZ, R8 ;  /* 0x000000ffff067224 */ /* 0x000fe400078e0008 */
[----:B------:R-:W-:-:S06]  /*01a0*/  IMAD.HI.U32 R3, R3, R9, R2 ;  /* 0x0000000903037227 */ /* 0x000fcc00078e0002 */
[----:B------:R-:W-:-:S04]  /*01b0*/  IMAD.HI.U32 R3, R3, R6, RZ ;  /* 0x0000000603037227 */ /* 0x000fc800078e00ff */
[----:B------:R-:W-:-:S05]  /*01c0*/  IMAD R0, R3, R0, R6 ;  /* 0x0000000003007224 */ /* 0x000fca00078e0206 */
[----:B------:R-:W-:-:S13]  /*01d0*/  ISETP.GT.U32.AND P1, PT, R7, R0, PT ;  /* 0x000000000700720c */ /* 0x000fda0003f24070 */
[----:B------:R-:W-:Y:S02]  /*01e0*/  @!P1 IMAD.IADD R0, R0, 0x1, -R7 ;  /* 0x0000000100009824 */ /* 0x000fe400078e0a07 */
[----:B------:R-:W-:Y:S01]  /*01f0*/  @!P1 VIADD R3, R3, 0x1 ;  /* 0x0000000103039836 */ /* 0x000fe20000000000 */
[----:B------:R-:W-:Y:S02]  /*0200*/  ISETP.NE.AND P1, PT, R4, RZ, PT ;  /* 0x000000ff0400720c */ /* 0x000fe40003f25270 */
[----:B------:R-:W-:Y:S02]  /*0210*/  ISETP.GE.U32.AND P0, PT, R0, R7, PT ;  /* 0x000000070000720c */ /* 0x000fe40003f06070 */
[----:B------:R-:W-:-:S04]  /*0220*/  LOP3.LUT R0, R5, R4, RZ, 0x3c, !PT ;  /* 0x0000000405007212 */ /* 0x000fc800078e3cff */
[----:B------:R-:W-:Y:S01]  /*0230*/  ISETP.GE.AND P2, PT, R0, RZ, PT ;  /* 0x000000ff0000720c */ /* 0x000fe20003f46270 */
[----:B------:R-:W-:-:S06]  /*0240*/  VIADD R0, R30, 0x1f ;  /* 0x0000001f1e007836 */ /* 0x000fcc0000000000 */
[----:B------:R-:W-:-:S04]  /*0250*/  @P0 VIADD R3, R3, 0x1 ;  /* 0x0000000103030836 */ /* 0x000fc80000000000 */
[----:B------:R-:W-:Y:S01]  /*0260*/  IMAD.MOV.U32 R2, RZ, RZ, R3 ;  /* 0x000000ffff027224 */ /* 0x000fe200078e0003 */
[----:B------:R-:W-:-:S03]  /*0270*/  SHF.R.S32.HI R3, RZ, 0x1f, R0 ;  /* 0x0000001fff037819 */ /* 0x000fc60000011400 */
[----:B------:R-:W-:Y:S01]  /*0280*/  @!P2 IMAD.MOV R2, RZ, RZ, -R2 ;  /* 0x000000ffff02a224 */ /* 0x000fe200078e0a02 */
[----:B------:R-:W-:Y:S02]  /*0290*/  @!P1 LOP3.LUT R2, RZ, R4, RZ, 0x33, !PT ;  /* 0x00000004ff029212 */ /* 0x000fe400078e33ff */
[----:B------:R-:W-:-:S03]  /*02a0*/  LEA.HI R3, R3, R0, RZ, 0x5 ;  /* 0x0000000003037211 */ /* 0x000fc600078f28ff */
[----:B------:R-:W-:Y:S02]  /*02b0*/  IMAD.SHL.U32 R6, R2, 0x8, RZ ;  /* 0x0000000802067824 */ /* 0x000fe400078e00ff */
[----:B------:R-:W-:-:S03]  /*02c0*/  IMAD.MOV R2, RZ, RZ, -R2 ;  /* 0x000000ffff027224 */ /* 0x000fc600078e0a02 */
[----:B------:R-:W-:Y:S01]  /*02d0*/  LEA.HI.SX32 R3, R3, -R6, 0x1b ;  /* 0x8000000603037211 */ /* 0x000fe200078fdaff */
[----:B------:R-:W-:-:S03]  /*02e0*/  IMAD R4, R4, R2, R5 ;  /* 0x0000000204047224 */ /* 0x000fc600078e0205 */
[----:B------:R-:W-:Y:S02]  /*02f0*/  VIMNMX R11, R3, 0x8, PT ;  /* 0x00000008030b7848 */ /* 0x000fe40003fe0100 */
[----:B------:R-:W-:Y:S02]  /*0300*/  IABS R9, R4 ;  /* 0x0000000400097213 */ /* 0x000fe40000000000 */
[----:B------:R-:W-:-:S04]  /*0310*/  IABS R7, R11 ;  /* 0x0000000b00077213 */ /* 0x000fc80000000000 */
[----:B------:R-:W0:Y:S08]  /*0320*/  I2F.RP R0, R7 ;  /* 0x0000000700007306 */ /* 0x000e300000209400 */
[----:B0-----:R-:W0:Y:S02]  /*0330*/  MUFU.RCP R0, R0 ;  /* 0x0000000000007308 */ /* 0x001e240000001000 */
[----:B0-----:R-:W-:-:S06]  /*0340*/  VIADD R3, R0, 0xffffffe ;  /* 0x0ffffffe00037836 */ /* 0x001fcc0000000000 */
[----:B------:R-:W0:Y:S02]  /*0350*/  F2I.FTZ.U32.TRUNC.NTZ R3, R3 ;  /* 0x0000000300037305 */ /* 0x000e24000021f000 */
[----:B0-----:R-:W-:-:S04]  /*0360*/  IMAD.MOV R8, RZ, RZ, -R3 ;  /* 0x000000ffff087224 */ /* 0x001fc800078e0a03 */
[----:B------:R-:W-:Y:S01]  /*0370*/  IMAD.MOV.U32 R2, RZ, RZ, R8 ;  /* 0x000000ffff027224 */ /* 0x000fe200078e0008 */
[----:B------:R-:W-:-:S03]  /*0380*/  IABS R8, R11 ;  /* 0x0000000b00087213 */ /* 0x000fc60000000000 */
[----:B------:R-:W-:Y:S02]  /*0390*/  IMAD R5, R2, R7, RZ ;  /* 0x0000000702057224 */ /* 0x000fe400078e02ff */
[----:B------:R-:W-:Y:S02]  /*03a0*/  IMAD.MOV.U32 R2, RZ, RZ, RZ ;  /* 0x000000ffff027224 */ /* 0x000fe400078e00ff */
[----:B------:R-:W-:Y:S02]  /*03b0*/  IMAD.MOV R0, RZ, RZ, -R8 ;  /* 0x000000ffff007224 */ /* 0x000fe400078e0a08 */
[----:B------:R-:W-:Y:S01]  /*03c0*/  IMAD.HI.U32 R2, R3, R5, R2 ;  /* 0x0000000503027227 */ /* 0x000fe200078e0002 */
[----:B------:R-:W-:-:S04]  /*03d0*/  LOP3.LUT R3, R4, R11, RZ, 0x3c, !PT ;  /* 0x0000000b04037212 */ /* 0x000fc800078e3cff */
[----:B------:R-:W-:Y:S01]  /*03e0*/  ISETP.GE.AND P2, PT, R3, RZ, PT ;  /* 0x000000ff0300720c */ /* 0x000fe20003f46270 */
[----:B------:R-:W-:-:S04]  /*03f0*/  IMAD.HI.U32 R2, R2, R9, RZ ;  /* 0x0000000902027227 */ /* 0x000fc800078e00ff */
[----:B------:R-:W-:-:S05]  /*0400*/  IMAD R0, R2, R0, R9 ;  /* 0x0000000002007224 */ /* 0x000fca00078e0209 */
[----:B------:R-:W-:-:S13]  /*0410*/  ISETP.GT.U32.AND P1, PT, R7, R0, PT ;  /* 0x000000000700720c */ /* 0x000fda0003f24070 */
[----:B------:R-:W-:Y:S02]  /*0420*/  @!P1 IMAD.IADD R0, R0, 0x1, -R7 ;  /* 0x0000000100009824 */ /* 0x000fe400078e0a07 */
[----:B------:R-:W-:Y:S01]  /*0430*/  @!P1 VIADD R2, R2, 0x1 ;  /* 0x0000000102029836 */ /* 0x000fe20000000000 */
[----:B------:R-:W-:Y:S02]  /*0440*/  ISETP.NE.AND P1, PT, R11, RZ, PT ;  /* 0x000000ff0b00720c */ /* 0x000fe40003f25270 */
[----:B------:R-:W-:Y:S02]  /*0450*/  ISETP.GE.U32.AND P0, PT, R0, R7, PT ;  /* 0x000000070000720c */ /* 0x000fe40003f06070 */
[----:B------:R-:W0:Y:S11]  /*0460*/  S2R R0, SR_TID.X ;  /* 0x0000000000007919 */ /* 0x000e360000002100 */
[----:B------:R-:W-:-:S04]  /*0470*/  @P0 VIADD R2, R2, 0x1 ;  /* 0x0000000102020836 */ /* 0x000fc80000000000 */
[----:B------:R-:W-:-:S04]  /*0480*/  IMAD.MOV.U32 R23, RZ, RZ, R2 ;  /* 0x000000ffff177224 */ /* 0x000fc800078e0002 */
[----:B------:R-:W-:Y:S01]  /*0490*/  @!P2 IMAD.MOV R23, RZ, RZ, -R23 ;  /* 0x000000ffff17a224 */ /* 0x000fe200078e0a17 */
[----:B------:R-:W-:Y:S02]  /*04a0*/  @!P1 LOP3.LUT R23, RZ, R11, RZ, 0x33, !PT ;  /* 0x0000000bff179212 */ /* 0x000fe400078e33ff */
[----:B------:R-:W-:-:S03]  /*04b0*/  ISETP.GT.AND P1, PT, R91, 0x7f, PT ;  /* 0x0000007f5b00780c */ /* 0x000fc60003f24270 */
[----:B------:R-:W-:Y:S02]  /*04c0*/  IMAD.MOV R2, RZ, RZ, -R23 ;  /* 0x000000ffff027224 */ /* 0x000fe400078e0a17 */
[----:B------:R-:W-:Y:S02]  /*04d0*/  IMAD.SHL.U32 R23, R23, 0x20, RZ ;  /* 0x0000002017177824 */ /* 0x000fe400078e00ff */
[----:B------:R-:W-:Y:S01]  /*04e0*/  IMAD R2, R11, R2, R4 ;  /* 0x000000020b027224 */ /* 0x000fe200078e0204 */
[----:B0-----:R-:W-:-:S03]  /*04f0*/  LOP3.LUT R3, R0, 0x1f, RZ, 0xc0, !PT ;  /* 0x0000001f00037812 */ /* 0x001fc600078ec0ff */
[----:B------:R-:W-:Y:S01]  /*0500*/  IMAD.IADD R2, R6, 0x1, R2 ;  /* 0x0000000106027824 */ /* 0x000fe200078e0202 */
[--C-:B------:R-:W-:Y:S01]  /*0510*/  SHF.R.U32.HI R20, RZ, 0x5, R0.reuse ;  /* 0x00000005ff147819 */ /* 0x100fe20000011600 */
[C---:B------:R-:W-:Y:S01]  /*0520*/  @!P1 IMAD.SHL.U32 R22, R0.reuse, 0x20, RZ ;  /* 0x0000002000169824 */ /* 0x040fe200078e00ff */
[----:B------:R-:W-:Y:S01]  /*0530*/  LOP3.LUT P0, RZ, R0, 0x80, RZ, 0xc0, !PT ;  /* 0x0000008000ff7812 */ /* 0x000fe2000780c0ff */
[----:B------:R-:W-:Y:S01]  /*0540*/  IMAD R2, R2, 0x20, R3 ;  /* 0x0000002002027824 */ /* 0x000fe200078e0203 */
[----:B------:R-:W-:Y:S02]  /*0550*/  SHF.R.U32.HI R3, RZ, 0x5, R0 ;  /* 0x00000005ff037819 */ /* 0x000fe40000011600 */
[----:B------:R-:W-:Y:S02]  /*0560*/  @!P1 CS2R R4, SRZ ;  /* 0x0000000000049805 */ /* 0x000fe4000001ff00 */
[----:B------:R-:W-:Y:S02]  /*0570*/  SGXT.U32 R20, R20, 0x3 ;  /* 0x000000031414781a */ /* 0x000fe40000000000 */
[----:B------:R-:W-:Y:S01]  /*0580*/  @!P1 CS2R R6, SRZ ;  /* 0x0000000000069805 */ /* 0x000fe2000001ff00 */
[----:B------:R-:W-:Y:S01]  /*0590*/  VIADD R21, R3, 0x18 ;  /* 0x0000001803157836 */ /* 0x000fe20000000000 */
[----:B------:R-:W-:Y:S06]  /*05a0*/  @!P1 BRA `(.L_x_0) ;  /* 0x0000002c008c9947 */ /* 0x000fec0003800000 */
[----:B------:R-:W-:Y:S01]  /*05b0*/  IABS R13, R30 ;  /* 0x0000001e000d7213 */ /* 0x000fe20000000000 */
[----:B------:R-:W0:Y:S01]  /*05c0*/  LDC R110, c[0x0][0x238] ;  /* 0x00008e00ff6e7b82 */ /* 0x000e220000000800 */
[----:B------:R-:W-:Y:S01]  /*05d0*/  IABS R29, R31 ;  /* 0x0000001f001d7213 */ /* 0x000fe20000000000 */
[----:B------:R-:W-:Y:S01]  /*05e0*/  ULDC UR5, c[0x0][0x240] ;  /* 0x0000900000057ab9 */ /* 0x000fe20000000800 */
[----:B------:R-:W1:Y:S01]  /*05f0*/  I2F.RP R10, R13 ;  /* 0x0000000d000a7306 */ /* 0x000e620000209400 */
[----:B------:R-:W-:Y:S01]  /*0600*/  LOP3.LUT R8, R0, 0x80, RZ, 0xc0, !PT ;  /* 0x0000008000087812 */ /* 0x000fe200078ec0ff */
[----:B------:R-:W-:Y:S01]  /*0610*/  ULDC.64 UR12, c[0x0][0x218] ;  /* 0x00008600000c7ab9 */ /* 0x000fe20000000a00 */
[----:B------:R-:W-:Y:S01]  /*0620*/  ISETP.NE.AND P6, PT, R30, RZ, PT ;  /* 0x000000ff1e00720c */ /* 0x000fe20003fc5270 */
[----:B------:R-:W-:Y:S01]  /*0630*/  ULDC UR8, c[0x0][0x234] ;  /* 0x00008d0000087ab9 */ /* 0x000fe20000000800 */
[----:B------:R-:W-:Y:S01]  /*0640*/  LEA.HI R32, R8, R23, RZ, 0x19 ;  /* 0x0000001708207211 */ /* 0x000fe200078fc8ff */
[----:B------:R-:W-:Y:S01]  /*0650*/  ULDC.64 UR10, c[0x0][0x210] ;  /* 0x00008400000a7ab9 */ /* 0x000fe20000000a00 */
[----:B------:R-:W-:Y:S01]  /*0660*/  LOP3.LUT R109, R0, 0x7f, RZ, 0xc0, !PT ;  /* 0x0000007f006d7812 */ /* 0x000fe200078ec0ff */
[----:B------:R-:W2:Y:S01]  /*0670*/  I2F.RP R9, R29 ;  /* 0x0000001d00097306 */ /* 0x000ea20000209400 */
[----:B------:R-:W-:Y:S01]  /*0680*/  SEL R75, RZ, 0x90, !P0 ;  /* 0x00000090ff4b7807 */ /* 0x000fe20004000000 */
[----:B------:R-:W-:Y:S01]  /*0690*/  VIADD R17, R32, 0x18 ;  /* 0x0000001820117836 */ /* 0x000fe20000000000 */
[----:B------:R-:W-:Y:S01]  /*06a0*/  LOP3.LUT R61, R20, 0x10, RZ, 0xfc, !PT ;  /* 0x00000010143d7812 */ /* 0x000fe200078efcff */
[----:B------:R-:W-:Y:S01]  /*06b0*/  VIADD R24, R32, 0x14 ;  /* 0x0000001420187836 */ /* 0x000fe20000000000 */
[----:B------:R-:W-:Y:S01]  /*06c0*/  LOP3.LUT R62, R20, 0x20, RZ, 0xfc, !PT ;  /* 0x00000020143e7812 */ /* 0x000fe200078efcff */
[C---:B------:R-:W-:Y:S01]  /*06d0*/  VIADD R33, R32.reuse, 0x12 ;  /* 0x0000001220217836 */ /* 0x040fe20000000000 */
[----:B------:R-:W-:Y:S01]  /*06e0*/  IABS R18, R17 ;  /* 0x0000001100127213 */ /* 0x000fe20000000000 */
[----:B-1----:R-:W1:Y:S01]  /*06f0*/  MUFU.RCP R10, R10 ;  /* 0x0000000a000a7308 */ /* 0x002e620000001000 */
[----:B------:R-:W-:Y:S01]  /*0700*/  VIADD R34, R32, 0x10 ;  /* 0x0000001020227836 */ /* 0x000fe20000000000 */
[----:B------:R-:W-:Y:S01]  /*0710*/  LOP3.LUT R63, R20, 0x28, RZ, 0xfc, !PT ;  /* 0x00000028143f7812 */ /* 0x000fe200078efcff */
[----:B------:R-:W-:Y:S01]  /*0720*/  VIADD R19, R32, 0x16 ;  /* 0x0000001620137836 */ /* 0x000fe20000000000 */
[----:B------:R-:W-:Y:S01]  /*0730*/  LOP3.LUT R64, R20, 0x30, RZ, 0xfc, !PT ;  /* 0x0000003014407812 */ /* 0x000fe200078efcff */
[----:B------:R-:W-:Y:S01]  /*0740*/  VIADD R35, R32, 0xe ;  /* 0x0000000e20237836 */ /* 0x000fe20000000000 */
[----:B------:R-:W-:Y:S01]  /*0750*/  LOP3.LUT R66, R20, 0x40, RZ, 0xfc, !PT ;  /* 0x0000004014427812 */ /* 0x000fe200078efcff */
[C---:B------:R-:W-:Y:S01]  /*0760*/  VIADD R36, R32.reuse, 0xc ;  /* 0x0000000c20247836 */ /* 0x040fe20000000000 */
[----:B--2---:R-:W2:Y:S01]  /*0770*/  MUFU.RCP R9, R9 ;  /* 0x0000000900097308 */ /* 0x004ea20000001000 */
[----:B------:R-:W-:Y:S01]  /*0780*/  IABS R22, R19 ;  /* 0x0000001300167213 */ /* 0x000fe20000000000 */
[----:B------:R-:W-:Y:S01]  /*0790*/  VIADD R37, R32, 0xa ;  /* 0x0000000a20257836 */ /* 0x000fe20000000000 */
[----:B------:R-:W-:Y:S01]  /*07a0*/  LOP3.LUT R67, R20, 0x48, RZ, 0xfc, !PT ;  /* 0x0000004814437812 */ /* 0x000fe200078efcff */
[----:B------:R-:W-:Y:S01]  /*07b0*/  VIADD R39, R32, 0x6 ;  /* 0x0000000620277836 */ /* 0x000fe20000000000 */
[----:B------:R-:W-:Y:S01]  /*07c0*/  LOP3.LUT R68, R20, 0x50, RZ, 0xfc, !PT ;  /* 0x0000005014447812 */ /* 0x000fe200078efcff */
[----:B------:R-:W-:Y:S01]  /*07d0*/  VIADD R40, R32, 0x4 ;  /* 0x0000000420287836 */ /* 0x000fe20000000000 */
[----:B------:R-:W-:Y:S01]  /*07e0*/  LOP3.LUT R70, R20, 0x60, RZ, 0xfc, !PT ;  /* 0x0000006014467812 */ /* 0x000fe200078efcff */
[----:B------:R-:W-:Y:S01]  /*07f0*/  VIADD R38, R32, 0x8 ;  /* 0x0000000820267836 */ /* 0x000fe20000000000 */
[----:B------:R-:W-:Y:S01]  /*0800*/  IABS R26, R39 ;  /* 0x00000027001a7213 */ /* 0x000fe20000000000 */
[----:B-1----:R-:W-:Y:S01]  /*0810*/  VIADD R6, R10, 0xffffffe ;  /* 0x0ffffffe0a067836 */ /* 0x002fe20000000000 */
[----:B------:R-:W-:Y:S01]  /*0820*/  IABS R28, R40 ;  /* 0x00000028001c7213 */ /* 0x000fe20000000000 */
[----:B------:R-:W-:Y:S01]  /*0830*/  VIADD R41, R32, 0x2 ;  /* 0x0000000220297836 */ /* 0x000fe20000000000 */
[C---:B------:R-:W-:Y:S01]  /*0840*/  LOP3.LUT R71, R20.reuse, 0x68, RZ, 0xfc, !PT ;  /* 0x0000006814477812 */ /* 0x040fe200078efcff */
[----:B------:R1:W3:Y:S01]  /*0850*/  F2I.FTZ.U32.TRUNC.NTZ R7, R6 ;  /* 0x0000000600077305 */ /* 0x0002e2000021f000 */
[C---:B------:R-:W-:Y:S01]  /*0860*/  LOP3.LUT R72, R20.reuse, 0x70, RZ, 0xfc, !PT ;  /* 0x0000007014487812 */ /* 0x040fe200078efcff */
[----:B------:R-:W-:Y:S01]  /*0870*/  VIADD R65, R3, 0x38 ;  /* 0x0000003803417836 */ /* 0x000fe20000000000 */
[----:B------:R-:W-:Y:S01]  /*0880*/  IABS R25, R41 ;  /* 0x0000002900197213 */ /* 0x000fe20000000000 */
[----:B--2---:R-:W-:Y:S01]  /*0890*/  VIADD R4, R9, 0xffffffe ;  /* 0x0ffffffe09047836 */ /* 0x004fe20000000000 */
[----:B------:R-:W-:Y:S01]  /*08a0*/  LOP3.LUT R60, R20, 0x8, RZ, 0xfc, !PT ;  /* 0x00000008143c7812 */ /* 0x000fe200078efcff */
[----:B------:R-:W-:Y:S01]  /*08b0*/  VIADD R9, R32, 0x1e ;  /* 0x0000001e20097836 */ /* 0x000fe20000000000 */
[----:B------:R-:W-:Y:S01]  /*08c0*/  LOP3.LUT R75, R75, 0x7f, R0, 0x78, !PT ;  /* 0x0000007f4b4b7812 */ /* 0x000fe200078e7800 */
[----:B------:R2:W4:Y:S01]  /*08d0*/  F2I.FTZ.U32.TRUNC.NTZ R5, R4 ;  /* 0x0000000400057305 */ /* 0x000522000021f000 */
[----:B-1----:R-:W-:-:S02]  /*08e0*/  IMAD.MOV.U32 R6, RZ, RZ, RZ ;  /* 0x000000ffff067224 */ /* 0x002fc400078e00ff */
[----:B------:R-:W-:Y:S01]  /*08f0*/  ISETP.GE.AND P3, PT, R9, RZ, PT ;  /* 0x000000ff0900720c */ /* 0x000fe20003f66270 */
[----:B------:R-:W-:Y:S01]  /*0900*/  VIADD R69, R3, 0x58 ;  /* 0x0000005803457836 */ /* 0x000fe20000000000 */
[----:B------:R-:W-:Y:S01]  /*0910*/  LOP3.LUT R89, R75, 0x20, RZ, 0x3c, !PT ;  /* 0x000000204b597812 */ /* 0x000fe200078e3cff */
[----:B------:R-:W-:Y:S01]  /*0920*/  VIADD R73, R3, 0x78 ;  /* 0x0000007803497836 */ /* 0x000fe20000000000 */
[C---:B------:R-:W-:Y:S01]  /*0930*/  LOP3.LUT R81, R75.reuse, 0x40, RZ, 0x3c, !PT ;  /* 0x000000404b517812 */ /* 0x040fe200078e3cff */
[----:B---3--:R-:W-:Y:S01]  /*0940*/  IMAD.MOV R12, RZ, RZ, -R7 ;  /* 0x000000ffff0c7224 */ /* 0x008fe200078e0a07 */
[----:B------:R-:W-:Y:S01]  /*0950*/  LOP3.LUT R79, R75, 0x60, RZ, 0x3c, !PT ;  /* 0x000000604b4f7812 */ /* 0x000fe200078e3cff */
[----:B--2---:R-:W-:Y:S02]  /*0960*/  IMAD.MOV.U32 R4, RZ, RZ, RZ ;  /* 0x000000ffff047224 */ /* 0x004fe400078e00ff */
[----:B------:R-:W-:Y:S01]  /*0970*/  IMAD R15, R12, R13, RZ ;  /* 0x0000000d0c0f7224 */ /* 0x000fe200078e02ff */
[----:B------:R-:W-:Y:S01]  /*0980*/  IABS R12, R2 ;  /* 0x00000002000c7213 */ /* 0x000fe20000000000 */
[----:B0-----:R-:W-:-:S02]  /*0990*/  IMAD.SHL.U32 R78, R110, 0x80, RZ ;  /* 0x000000806e4e7824 */ /* 0x001fc400078e00ff */
[----:B------:R-:W-:-:S04]  /*09a0*/  IMAD.HI.U32 R6, R7, R15, R6 ;  /* 0x0000000f07067227 */ /* 0x000fc800078e0006 */
[----:B----4-:R-:W-:Y:S02]  /*09b0*/  IMAD.MOV R10, RZ, RZ, -R5 ;  /* 0x000000ffff0a7224 */ /* 0x010fe400078e0a05 */
[----:B------:R-:W-:-:S04]  /*09c0*/  IMAD.HI.U32 R7, R6, R12, RZ ;  /* 0x0000000c06077227 */ /* 0x000fc800078e00ff */
[----:B------:R-:W-:Y:S01]  /*09d0*/  IMAD R11, R10, R29, RZ ;  /* 0x0000001d0a0b7224 */ /* 0x000fe200078e02ff */
[----:B------:R-:W-:Y:S01]  /*09e0*/  IABS R10, R9 ;  /* 0x00000009000a7213 */ /* 0x000fe20000000000 */
[----:B------:R-:W-:Y:S02]  /*09f0*/  IMAD.MOV R7, RZ, RZ, -R7 ;  /* 0x000000ffff077224 */ /* 0x000fe400078e0a07 */
[----:B------:R-:W-:Y:S01]  /*0a00*/  IMAD.HI.U32 R5, R5, R11, R4 ;  /* 0x0000000b05057227 */ /* 0x000fe200078e0004 */
[----:B------:R-:W-:Y:S02]  /*0a10*/  SHF.R.S32.HI R4, RZ, 0x1f, R91 ;  /* 0x0000001fff047819 */ /* 0x000fe4000001145b */
[----:B------:R-:W-:Y:S01]  /*0a20*/  IABS R11, R24 ;  /* 0x00000018000b7213 */ /* 0x000fe20000000000 */
[----:B------:R-:W-:Y:S01]  /*0a30*/  IMAD R12, R13, R7, R12 ;  /* 0x000000070d0c7224 */ /* 0x000fe200078e020c */
[----:B------:R-:W-:Y:S01]  /*0a40*/  LEA.HI R91, R4, R91, RZ, 0x7 ;  /* 0x0000005b045b7211 */ /* 0x000fe200078f38ff */
[----:B------:R-:W-:-:S03]  /*0a50*/  IMAD.HI.U32 R6, R5, R10, RZ ;  /* 0x0000000a05067227 */ /* 0x000fc600078e00ff */
[----:B------:R-:W-:Y:S01]  /*0a60*/  ISETP.GT.U32.AND P2, PT, R13, R12, PT ;  /* 0x0000000c0d00720c */ /* 0x000fe20003f44070 */
[----:B------:R-:W-:Y:S01]  /*0a70*/  IMAD.MOV R6, RZ, RZ, -R6 ;  /* 0x000000ffff067224 */ /* 0x000fe200078e0a06 */
[----:B------:R-:W-:Y:S01]  /*0a80*/  SHF.R.S32.HI R91, RZ, 0x7, R91 ;  /* 0x00000007ff5b7819 */ /* 0x000fe2000001145b */
[----:B------:R-:W-:-:S04]  /*0a90*/  IMAD.HI.U32 R9, R5, R18, RZ ;  /* 0x0000001205097227 */ /* 0x000fc800078e00ff */
[C---:B------:R-:W-:Y:S02]  /*0aa0*/  IMAD R4, R29.reuse, R6, R10 ;  /* 0x000000061d047224 */ /* 0x040fe400078e020a */
[C---:B------:R-:W-:Y:S02]  /*0ab0*/  VIADD R6, R32.reuse, 0x1c ;  /* 0x0000001c20067836 */ /* 0x040fe40000000000 */
[----:B------:R-:W-:Y:S01]  /*0ac0*/  VIADD R15, R32, 0x1a ;  /* 0x0000001a200f7836 */ /* 0x000fe20000000000 */
[----:B------:R-:W-:Y:S01]  /*0ad0*/  ISETP.GT.U32.AND P4, PT, R29, R4, PT ;  /* 0x000000041d00720c */ /* 0x000fe20003f84070 */
[----:B------:R-:W-:Y:S01]  /*0ae0*/  @!P2 IMAD.IADD R12, R12, 0x1, -R13 ;  /* 0x000000010c0ca824 */ /* 0x000fe200078e0a0d */
[----:B------:R-:W-:Y:S01]  /*0af0*/  IABS R14, R6 ;  /* 0x00000006000e7213 */ /* 0x000fe20000000000 */
[----:B------:R-:W-:Y:S01]  /*0b00*/  IMAD.MOV R9, RZ, RZ, -R9 ;  /* 0x000000ffff097224 */ /* 0x000fe200078e0a09 */
[----:B------:R-:W-:Y:S01]  /*0b10*/  ISETP.GE.AND P1, PT, R6, RZ, PT ;  /* 0x000000ff0600720c */ /* 0x000fe20003f26270 */
[----:B------:R-:W-:Y:S01]  /*0b20*/  IMAD.HI.U32 R10, R5, R22, RZ ;  /* 0x00000016050a7227 */ /* 0x000fe200078e00ff */
[----:B------:R-:W-:-:S02]  /*0b30*/  ISETP.GT.U32.AND P5, PT, R13, R12, PT ;  /* 0x0000000c0d00720c */ /* 0x000fc40003fa4070 */
[----:B------:R-:W-:Y:S01]  /*0b40*/  ISETP.GE.AND P2, PT, R2, RZ, PT ;  /* 0x000000ff0200720c */ /* 0x000fe20003f46270 */
[----:B------:R-:W-:Y:S01]  /*0b50*/  IMAD.HI.U32 R6, R5, R14, RZ ;  /* 0x0000000e05067227 */ /* 0x000fe200078e00ff */
[----:B------:R-:W-:-:S03]  /*0b60*/  IABS R16, R15 ;  /* 0x0000000f00107213 */ /* 0x000fc60000000000 */
[----:B------:R-:W-:Y:S02]  /*0b70*/  IMAD.MOV R6, RZ, RZ, -R6 ;  /* 0x000000ffff067224 */ /* 0x000fe400078e0a06 */
[C---:B------:R-:W-:Y:S01]  /*0b80*/  IMAD R9, R29.reuse, R9, R18 ;  /* 0x000000091d097224 */ /* 0x040fe200078e0212 */
[----:B------:R-:W-:Y:S01]  /*0b90*/  IABS R18, R36 ;  /* 0x0000002400127213 */ /* 0x000fe20000000000 */
[C---:B------:R-:W-:Y:S02]  /*0ba0*/  IMAD R6, R29.reuse, R6, R14 ;  /* 0x000000061d067224 */ /* 0x040fe400078e020e */
[----:B------:R-:W-:Y:S02]  /*0bb0*/  IMAD.MOV.U32 R14, RZ, RZ, R11 ;  /* 0x000000ffff0e7224 */ /* 0x000fe400078e000b */
[----:B------:R-:W-:Y:S01]  /*0bc0*/  @!P5 IMAD.IADD R12, R12, 0x1, -R13 ;  /* 0x000000010c0cd824 */ /* 0x000fe200078e0a0d */
[----:B------:R-:W-:Y:S01]  /*0bd0*/  ISETP.GT.U32.AND P5, PT, R29, R6, PT ;  /* 0x000000061d00720c */ /* 0x000fe20003fa4070 */
[----:B------:R-:W-:-:S04]  /*0be0*/  IMAD.HI.U32 R11, R5, R14, RZ ;  /* 0x0000000e050b7227 */ /* 0x000fc800078e00ff */
[----:B------:R-:W-:Y:S02]  /*0bf0*/  IMAD.MOV R11, RZ, RZ, -R11 ;  /* 0x000000ffff0b7224 */ /* 0x000fe400078e0a0b */
[----:B------:R-:W-:Y:S02]  /*0c00*/  IMAD.MOV.U32 R27, RZ, RZ, R12 ;  /* 0x000000ffff1b7224 */ /* 0x000fe400078e000c */
[C---:B------:R-:W-:Y:S01]  /*0c10*/  IMAD R11, R29.reuse, R11, R14 ;  /* 0x0000000b1d0b7224 */ /* 0x040fe200078e020e */
[----:B------:R-:W-:Y:S01]  /*0c20*/  IABS R14, R34 ;  /* 0x00000022000e7213 */ /* 0x000fe20000000000 */
[----:B------:R-:W-:Y:S01]  /*0c30*/  @!P2 IMAD.MOV R27, RZ, RZ, -R27 ;  /* 0x000000ffff1ba224 */ /* 0x000fe200078e0a1b */
[----:B------:R-:W-:Y:S01]  /*0c40*/  ISETP.GT.U32.AND P2, PT, R29, R9, PT ;  /* 0x000000091d00720c */ /* 0x000fe20003f44070 */
[----:B------:R-:W-:Y:S01]  /*0c50*/  IMAD.HI.U32 R7, R5, R16, RZ ;  /* 0x0000001005077227 */ /* 0x000fe200078e00ff */
[----:B------:R-:W-:Y:S02]  /*0c60*/  @!P6 LOP3.LUT R27, RZ, R30, RZ, 0x33, !PT ;  /* 0x0000001eff1be212 */ /* 0x000fe400078e33ff */
[----:B------:R-:W-:Y:S01]  /*0c70*/  IABS R30, R32 ;  /* 0x00000020001e7213 */ /* 0x000fe20000000000 */
[----:B------:R-:W-:Y:S01]  /*0c80*/  @!P5 IMAD.IADD R6, R6, 0x1, -R29 ;  /* 0x000000010606d824 */ /* 0x000fe200078e0a1d */
[----:B------:R-:W-:Y:S01]  /*0c90*/  ISETP.GT.U32.AND P5, PT, R29, R11, PT ;  /* 0x0000000b1d00720c */ /* 0x000fe20003fa4070 */
[----:B------:R-:W-:-:S02]  /*0ca0*/  IMAD.MOV R7, RZ, RZ, -R7 ;  /* 0x000000ffff077224 */ /* 0x000fc400078e0a07 */
[--C-:B------:R-:W-:Y:S02]  /*0cb0*/  @!P4 IMAD.IADD R4, R4, 0x1, -R29.reuse ;  /* 0x000000010404c824 */ /* 0x100fe400078e0a1d */
[----:B------:R-:W-:Y:S01]  /*0cc0*/  IMAD R7, R29, R7, R16 ;  /* 0x000000071d077224 */ /* 0x000fe200078e0210 */
[----:B------:R-:W-:Y:S01]  /*0cd0*/  IABS R16, R33 ;  /* 0x0000002100107213 */ /* 0x000fe20000000000 */
[----:B------:R-:W-:Y:S01]  /*0ce0*/  @!P2 IMAD.IADD R9, R9, 0x1, -R29 ;  /* 0x000000010909a824 */ /* 0x000fe200078e0a1d */
[----:B------:R-:W-:Y:S01]  /*0cf0*/  ISETP.GT.U32.AND P4, PT, R29, R4, PT ;  /* 0x000000041d00720c */ /* 0x000fe20003f84070 */
[----:B------:R-:W-:Y:S01]  /*0d00*/  IMAD.HI.U32 R13, R5, R14, RZ ;  /* 0x0000000e050d7227 */ /* 0x000fe200078e00ff */
[----:B------:R-:W-:-:S03]  /*0d10*/  ISETP.GT.U32.AND P6, PT, R29, R7, PT ;  /* 0x000000071d00720c */ /* 0x000fc60003fc4070 */
[----:B------:R-:W-:Y:S01]  /*0d20*/  @!P5 IMAD.IADD R11, R11, 0x1, -R29 ;  /* 0x000000010b0bd824 */ /* 0x000fe200078e0a1d */
[----:B------:R-:W-:Y:S01]  /*0d30*/  ISETP.GT.U32.AND P5, PT, R29, R9, PT ;  /* 0x000000091d00720c */ /* 0x000fe20003fa4070 */
[----:B------:R-:W-:-:S04]  /*0d40*/  IMAD.HI.U32 R12, R5, R16, RZ ;  /* 0x00000010050c7227 */ /* 0x000fc800078e00ff */
[----:B------:R-:W-:Y:S02]  /*0d50*/  IMAD.MOV R12, RZ, RZ, -R12 ;  /* 0x000000ffff0c7224 */ /* 0x000fe400078e0a0c */
[----:B------:R-:W-:Y:S02]  /*0d60*/  IMAD.MOV R13, RZ, RZ, -R13 ;  /* 0x000000ffff0d7224 */ /* 0x000fe400078e0a0d */
[----:B------:R-:W-:Y:S01]  /*0d70*/  IMAD R12, R29, R12, R16 ;  /* 0x0000000c1d0c7224 */ /* 0x000fe200078e0210 */
[----:B------:R-:W-:Y:S01]  /*0d80*/  IABS R16, R35 ;  /* 0x0000002300107213 */ /* 0x000fe20000000000 */
[--C-:B------:R-:W-:Y:S01]  /*0d90*/  @!P6 IMAD.IADD R7, R7, 0x1, -R29.reuse ;  /* 0x000000010707e824 */ /* 0x100fe200078e0a1d */
[C---:B------:R-:W-:Y:S01]  /*0da0*/  ISETP.GT.U32.AND P6, PT, R29.reuse, R6, PT ;  /* 0x000000061d00720c */ /* 0x040fe20003fc4070 */
[C---:B------:R-:W-:Y:S02]  /*0db0*/  IMAD R13, R29.reuse, R13, R14 ;  /* 0x0000000d1d0d7224 */ /* 0x040fe400078e020e */
[----:B------:R-:W-:Y:S01]  /*0dc0*/  IMAD.MOV R10, RZ, RZ, -R10 ;  /* 0x000000ffff0a7224 */ /* 0x000fe200078e0a0a */
[----:B------:R-:W-:Y:S01]  /*0dd0*/  ISETP.GT.U32.AND P2, PT, R29, R7, PT ;  /* 0x000000071d00720c */ /* 0x000fe20003f44070 */
[----:B------:R-:W-:Y:S01]  /*0de0*/  @!P5 IMAD.IADD R9, R9, 0x1, -R29 ;  /* 0x000000010909d824 */ /* 0x000fe200078e0a1d */
[C---:B------:R-:W-:Y:S01]  /*0df0*/  ISETP.GT.U32.AND P5, PT, R29.reuse, R13, PT ;  /* 0x0000000d1d00720c */ /* 0x040fe20003fa4070 */
[----:B------:R-:W-:Y:S01]  /*0e00*/  IMAD R10, R29, R10, R22 ;  /* 0x0000000a1d0a7224 */ /* 0x000fe200078e0216 */
[----:B------:R-:W-:Y:S01]  /*0e10*/  IABS R22, R37 ;  /* 0x0000002500167213 */ /* 0x000fe20000000000 */
[----:B------:R-:W-:-:S04]  /*0e20*/  IMAD.HI.U32 R14, R5, R16, RZ ;  /* 0x00000010050e7227 */ /* 0x000fc800078e00ff */
[--C-:B------:R-:W-:Y:S01]  /*0e30*/  @!P4 IMAD.IADD R4, R4, 0x1, -R29.reuse ;  /* 0x000000010404c824 */ /* 0x100fe200078e0a1d */
[----:B------:R-:W-:Y:S01]  /*0e40*/  ISETP.GT.U32.AND P4, PT, R29, R10, PT ;  /* 0x0000000a1d00720c */ /* 0x000fe20003f84070 */
[----:B------:R-:W-:Y:S02]  /*0e50*/  IMAD.MOV R14, RZ, RZ, -R14 ;  /* 0x000000ffff0e7224 */ /* 0x000fe400078e0a0e */
[--C-:B------:R-:W-:Y:S01]  /*0e60*/  @!P2 IMAD.IADD R7, R7, 0x1, -R29.reuse ;  /* 0x000000010707a824 */ /* 0x100fe200078e0a1d */
[----:B------:R-:W-:Y:S01]  /*0e70*/  ISETP.GE.AND P2, PT, R15, RZ, PT ;  /* 0x000000ff0f00720c */ /* 0x000fe20003f46270 */
[----:B------:R-:W-:Y:S02]  /*0e80*/  IMAD R14, R29, R14, R16 ;  /* 0x0000000e1d0e7224 */ /* 0x000fe400078e0210 */
[----:B------:R-:W-:Y:S02]  /*0e90*/  @!P5 IMAD.IADD R13, R13, 0x1, -R29 ;  /* 0x000000010d0dd824 */ /* 0x000fe400078e0a1d */
[----:B------:R-:W-:Y:S01]  /*0ea0*/  IMAD.HI.U32 R15, R5, R18, RZ ;  /* 0x00000012050f7227 */ /* 0x000fe200078e00ff */
[----:B------:R-:W-:-:S03]  /*0eb0*/  ISETP.GT.U32.AND P5, PT, R29, R14, PT ;  /* 0x0000000e1d00720c */ /* 0x000fc60003fa4070 */
[----:B------:R-:W-:Y:S01]  /*0ec0*/  @!P4 IMAD.IADD R10, R10, 0x1, -R29 ;  /* 0x000000010a0ac824 */ /* 0x000fe200078e0a1d */
[C---:B------:R-:W-:Y:S01]  /*0ed0*/  ISETP.GT.U32.AND P4, PT, R29.reuse, R11, PT ;  /* 0x0000000b1d00720c */ /* 0x040fe20003f84070 */
[----:B------:R-:W-:Y:S02]  /*0ee0*/  IMAD.MOV R15, RZ, RZ, -R15 ;  /* 0x000000ffff0f7224 */ /* 0x000fe400078e0a0f */
[----:B------:R-:W-:Y:S01]  /*0ef0*/  @!P3 IMAD.MOV R4, RZ, RZ, -R4 ;  /* 0x000000ffff04b224 */ /* 0x000fe200078e0a04 */
[C---:B------:R-:W-:Y:S01]  /*0f00*/  ISETP.GT.U32.AND P3, PT, R29.reuse, R10, PT ;  /* 0x0000000a1d00720c */ /* 0x040fe20003f64070 */
[C---:B------:R-:W-:Y:S02]  /*0f10*/  IMAD R15, R29.reuse, R15, R18 ;  /* 0x0000000f1d0f7224 */ /* 0x040fe400078e0212 */
[--C-:B------:R-:W-:Y:S01]  /*0f20*/  @!P6 IMAD.IADD R6, R6, 0x1, -R29.reuse ;  /* 0x000000010606e824 */ /* 0x100fe200078e0a1d */
[C---:B------:R-:W-:Y:S01]  /*0f30*/  ISETP.GT.U32.AND P6, PT, R29.reuse, R12, PT ;  /* 0x0000000c1d00720c */ /* 0x040fe20003fc4070 */
[----:B------:R-:W-:Y:S01]  /*0f40*/  @!P5 IMAD.IADD R14, R14, 0x1, -R29 ;  /* 0x000000010e0ed824 */ /* 0x000fe200078e0a1d */
[----:B------:R-:W-:Y:S01]  /*0f50*/  ISETP.GT.U32.AND P5, PT, R29, R15, PT ;  /* 0x0000000f1d00720c */ /* 0x000fe20003fa4070 */
[----:B------:R-:W-:-:S04]  /*0f60*/  IMAD.HI.U32 R16, R5, R22, RZ ;  /* 0x0000001605107227 */ /* 0x000fc800078e00ff */
[----:B------:R-:W-:Y:S02]  /*0f70*/  IMAD.MOV R16, RZ, RZ, -R16 ;  /* 0x000000ffff107224 */ /* 0x000fe400078e0a10 */
[--C-:B------:R-:W-:Y:S01]  /*0f80*/  @!P3 IMAD.IADD R10, R10, 0x1, -R29.reuse ;  /* 0x000000010a0ab824 */ /* 0x100fe200078e0a1d */
[----:B------:R-:W-:Y:S01]  /*0f90*/  ISETP.GE.AND P3, PT, R17, RZ, PT ;  /* 0x000000ff1100720c */ /* 0x000fe20003f66270 */
[----:B------:R-:W-:Y:S02]  /*0fa0*/  IMAD R16, R29, R16, R22 ;  /* 0x000000101d107224 */ /* 0x000fe400078e0216 */
[--C-:B------:R-:W-:Y:S01]  /*0fb0*/  @!P6 IMAD.IADD R12, R12, 0x1, -R29.reuse ;  /* 0x000000010c0ce824 */ /* 0x100fe200078e0a1d */
[----:B------:R-:W-:Y:S01]  /*0fc0*/  ISETP.GE.AND P6, PT, R24, RZ, PT ;  /* 0x000000ff1800720c */ /* 0x000fe20003fc6270 */
[----:B------:R-:W-:Y:S01]  /*0fd0*/  @!P5 IMAD.IADD R15, R15, 0x1, -R29 ;  /* 0x000000010f0fd824 */ /* 0x000fe200078e0a1d */
[----:B------:R-:W-:Y:S01]  /*0fe0*/  ISETP.GT.U32.AND P5, PT, R29, R16, PT ;  /* 0x000000101d00720c */ /* 0x000fe20003fa4070 */
[----:B------:R-:W-:Y:S01]  /*0ff0*/  IMAD.HI.U32 R18, R5, R26, RZ ;  /* 0x0000001a05127227 */ /* 0x000fe200078e00ff */
[----:B------:R-:W-:-:S03]  /*1000*/  IABS R24, R38 ;  /* 0x0000002600187213 */ /* 0x000fc60000000000 */
[----:B------:R-:W-:Y:S01]  /*1010*/  @!P4 IMAD.IADD R11, R11, 0x1, -R29 ;  /* 0x000000010b0bc824 */ /* 0x000fe200078e0a1d */
[----:B------:R-:W-:Y:S01]  /*1020*/  ISETP.GE.AND P4, PT, R19, RZ, PT ;  /* 0x000000ff1300720c */ /* 0x000fe20003f86270 */
[----:B------:R-:W-:Y:S01]  /*1030*/  @!P1 IMAD.MOV R6, RZ, RZ, -R6 ;  /* 0x000000ffff069224 */ /* 0x000fe200078e0a06 */
[C---:B------:R-:W-:Y:S01]  /*1040*/  ISETP.GT.U32.AND P1, PT, R29.reuse, R12, PT ;  /* 0x0000000c1d00720c */ /* 0x040fe20003f24070 */
[----:B------:R-:W-:Y:S01]  /*1050*/  @!P2 IMAD.MOV R7, RZ, RZ, -R7 ;  /* 0x000000ffff07a224 */ /* 0x000fe200078e0a07 */
[----:B------:R-:W-:Y:S01]  /*1060*/  ISETP.GT.U32.AND P2, PT, R29, R13, PT ;  /* 0x0000000d1d00720c */ /* 0x000fe20003f44070 */
[----:B------:R-:W-:Y:S02]  /*1070*/  IMAD.MOV R18, RZ, RZ, -R18 ;  /* 0x000000ffff127224 */ /* 0x000fe400078e0a12 */
[----:B------:R-:W-:-:S04]  /*1080*/  IMAD.HI.U32 R22, R5, R30, RZ ;  /* 0x0000001e05167227 */ /* 0x000fc800078e00ff */
[----:B------:R-:W-:-:S04]  /*1090*/  IMAD.HI.U32 R19, R5, R28, RZ ;  /* 0x0000001c05137227 */ /* 0x000fc800078e00ff */
[C---:B------:R-:W-:Y:S02]  /*10a0*/  IMAD R18, R29.reuse, R18, R26 ;  /* 0x000000121d127224 */ /* 0x040fe400078e021a */
[----:B------:R-:W-:Y:S01]  /*10b0*/  IMAD.MOV R26, RZ, RZ, -R22 ;  /* 0x000000ffff1a7224 */ /* 0x000fe200078e0a16 */
[----:B------:R-:W-:Y:S01]  /*10c0*/  LOP3.LUT R22, R0, 0x3, RZ, 0xc0, !PT ;  /* 0x0000000300167812 */ /* 0x000fe200078ec0ff */
[----:B------:R-:W-:Y:S01]  /*10d0*/  @!P3 IMAD.MOV R9, RZ, RZ, -R9 ;  /* 0x000000ffff09b224 */ /* 0x000fe200078e0a09 */
[C---:B------:R-:W-:Y:S01]  /*10e0*/  ISETP.GT.U32.AND P3, PT, R29.reuse, R14, PT ;  /* 0x0000000e1d00720c */ /* 0x040fe20003f64070 */
[----:B------:R-:W-:Y:S02]  /*10f0*/  IMAD.MOV R19, RZ, RZ, -R19 ;  /* 0x000000ffff137224 */ /* 0x000fe400078e0a13 */
[----:B------:R-:W-:Y:S02]  /*1100*/  IMAD R26, R29, R26, R30 ;  /* 0x0000001a1d1a7224 */ /* 0x000fe400078e021e */
[----:B------:R-:W-:-:S02]  /*1110*/  @!P5 IMAD.IADD R16, R16, 0x1, -R29 ;  /* 0x000000011010d824 */ /* 0x000fc400078e0a1d */
[----:B------:R-:W-:Y:S02]  /*1120*/  IMAD R19, R29, R19, R28 ;  /* 0x000000131d137224 */ /* 0x000fe400078e021c */
[----:B------:R-:W-:Y:S01]  /*1130*/  IMAD.HI.U32 R17, R5, R24, RZ ;  /* 0x0000001805117227 */ /* 0x000fe200078e00ff */
[----:B------:R-:W-:-:S03]  /*1140*/  ISETP.GT.U32.AND P5, PT, R29, R16, PT ;  /* 0x000000101d00720c */ /* 0x000fc60003fa4070 */
[----:B------:R-:W-:Y:S01]  /*1150*/  IMAD.MOV.U32 R28, RZ, RZ, R25 ;  /* 0x000000ffff1c7224 */ /* 0x000fe200078e0019 */
[----:B------:R-:W-:Y:S01]  /*1160*/  SHF.R.U32.HI R25, RZ, 0x3, R8 ;  /* 0x00000003ff197819 */ /* 0x000fe20000011608 */
[----:B------:R-:W-:Y:S01]  /*1170*/  @!P4 IMAD.MOV R10, RZ, RZ, -R10 ;  /* 0x000000ffff0ac224 */ /* 0x000fe200078e0a0a */
[C---:B------:R-:W-:Y:S01]  /*1180*/  ISETP.GT.U32.AND P4, PT, R29.reuse, R15, PT ;  /* 0x0000000f1d00720c */ /* 0x040fe20003f84070 */
[--C-:B------:R-:W-:Y:S01]  /*1190*/  @!P1 IMAD.IADD R12, R12, 0x1, -R29.reuse ;  /* 0x000000010c0c9824 */ /* 0x100fe200078e0a1d */
[----:B------:R-:W-:Y:S01]  /*11a0*/  ISETP.GT.U32.AND P1, PT, R29, R18, PT ;  /* 0x000000121d00720c */ /* 0x000fe20003f24070 */
[----:B------:R-:W-:Y:S01]  /*11b0*/  @!P2 IMAD.IADD R13, R13, 0x1, -R29 ;  /* 0x000000010d0da824 */ /* 0x000fe200078e0a1d */
[----:B------:R-:W-:Y:S01]  /*11c0*/  ISETP.GT.U32.AND P2, PT, R29, R26, PT ;  /* 0x0000001a1d00720c */ /* 0x000fe20003f44070 */
[----:B------:R-:W-:Y:S02]  /*11d0*/  IMAD.MOV R17, RZ, RZ, -R17 ;  /* 0x000000ffff117224 */ /* 0x000fe400078e0a11 */
[----:B------:R-:W-:-:S04]  /*11e0*/  IMAD.HI.U32 R5, R5, R28, RZ ;  /* 0x0000001c05057227 */ /* 0x000fc800078e00ff */
[C---:B------:R-:W-:Y:S01]  /*11f0*/  IMAD R17, R29.reuse, R17, R24 ;  /* 0x000000111d117224 */ /* 0x040fe200078e0218 */
[----:B------:R-:W-:Y:S01]  /*1200*/  SHF.R.U32.HI R24, RZ, 0x2, R0 ;  /* 0x00000002ff187819 */ /* 0x000fe20000011600 */
[----:B------:R-:W-:Y:S02]  /*1210*/  IMAD.MOV R5, RZ, RZ, -R5 ;  /* 0x000000ffff057224 */ /* 0x000fe400078e0a05 */
[----:B------:R-:W-:Y:S01]  /*1220*/  @!P3 IMAD.IADD R14, R14, 0x1, -R29 ;  /* 0x000000010e0eb824 */ /* 0x000fe200078e0a1d */
[C---:B------:R-:W-:Y:S01]  /*1230*/  ISETP.GT.U32.AND P3, PT, R29.reuse, R19, PT ;  /* 0x000000131d00720c */ /* 0x040fe20003f64070 */
[----:B------:R-:W-:Y:S01]  /*1240*/  @!P6 IMAD.MOV R11, RZ, RZ, -R11 ;  /* 0x000000ffff0be224 */ /* 0x000fe200078e0a0b */
[C---:B------:R-:W-:Y:S01]  /*1250*/  ISETP.GT.U32.AND P6, PT, R29.reuse, R17, PT ;  /* 0x000000111d00720c */ /* 0x040fe20003fc4070 */
[----:B------:R-:W-:Y:S01]  /*1260*/  IMAD R8, R29, R5, R28 ;  /* 0x000000051d087224 */ /* 0x000fe200078e021c */
[----:B------:R-:W-:Y:S01]  /*1270*/  SGXT.U32 R24, R24, 0x3 ;  /* 0x000000031818781a */ /* 0x000fe20000000000 */
[--C-:B------:R-:W-:Y:S01]  /*1280*/  @!P4 IMAD.IADD R15, R15, 0x1, -R29.reuse ;  /* 0x000000010f0fc824 */ /* 0x100fe200078e0a1d */
[----:B------:R-:W-:Y:S01]  /*1290*/  ISETP.GE.AND P4, PT, R33, RZ, PT ;  /* 0x000000ff2100720c */ /* 0x000fe20003f86270 */
[--C-:B------:R-:W-:Y:S01]  /*12a0*/  @!P5 IMAD.IADD R16, R16, 0x1, -R29.reuse ;  /* 0x000000011010d824 */ /* 0x100fe200078e0a1d */
[----:B------:R-:W-:Y:S01]  /*12b0*/  ISETP.GT.U32.AND P5, PT, R29, R8, PT ;  /* 0x000000081d00720c */ /* 0x000fe20003fa4070 */
[--C-:B------:R-:W-:Y:S01]  /*12c0*/  @!P1 IMAD.IADD R18, R18, 0x1, -R29.reuse ;  /* 0x0000000112129824 */ /* 0x100fe200078e0a1d */
[----:B------:R-:W-:Y:S01]  /*12d0*/  ISETP.GE.AND P1, PT, R35, RZ, PT ;  /* 0x000000ff2300720c */ /* 0x000fe20003f26270 */
[--C-:B------:R-:W-:Y:S01]  /*12e0*/  @!P2 IMAD.IADD R26, R26, 0x1, -R29.reuse ;  /* 0x000000011a1aa824 */ /* 0x100fe200078e0a1d */
[----:B------:R-:W-:Y:S01]  /*12f0*/  ISETP.GE.AND P2, PT, R36, RZ, PT ;  /* 0x000000ff2400720c */ /* 0x000fe20003f46270 */
[--C-:B------:R-:W-:Y:S01]  /*1300*/  @!P3 IMAD.IADD R19, R19, 0x1, -R29.reuse ;  /* 0x000000011313b824 */ /* 0x100fe200078e0a1d */
[----:B------:R-:W-:Y:S01]  /*1310*/  ISETP.GE.AND P3, PT, R37, RZ, PT ;  /* 0x000000ff2500720c */ /* 0x000fe20003f66270 */
[----:B------:R-:W-:Y:S01]  /*1320*/  @!P6 IMAD.IADD R17, R17, 0x1, -R29 ;  /* 0x000000011111e824 */ /* 0x000fe200078e0a1d */
[----:B------:R-:W-:Y:S01]  /*1330*/  ISETP.GE.AND P6, PT, R34, RZ, PT ;  /* 0x000000ff2200720c */ /* 0x000fe20003fc6270 */
[----:B------:R-:W-:-:S02]  /*1340*/  IMAD R22, R22, 0x88, RZ ;  /* 0x0000008816167824 */ /* 0x000fc400078e02ff */
[----:B------:R-:W-:Y:S01]  /*1350*/  @!P4 IMAD.MOV R12, RZ, RZ, -R12 ;  /* 0x000000ffff0cc224 */ /* 0x000fe200078e0a0c */
[C---:B------:R-:W-:Y:S01]  /*1360*/  ISETP.GT.U32.AND P4, PT, R29.reuse, R17, PT ;  /* 0x000000111d00720c */ /* 0x040fe20003f84070 */
[----:B------:R-:W-:Y:S01]  /*1370*/  @!P5 IMAD.IADD R8, R8, 0x1, -R29 ;  /* 0x000000010808d824 */ /* 0x000fe200078e0a1d */
[C---:B------:R-:W-:Y:S01]  /*1380*/  ISETP.GT.U32.AND P5, PT, R29.reuse, R18, PT ;  /* 0x000000121d00720c */ /* 0x040fe20003fa4070 */
[----:B------:R-:W-:Y:S01]  /*1390*/  @!P1 IMAD.MOV R14, RZ, RZ, -R14 ;  /* 0x000000ffff0e9224 */ /* 0x000fe200078e0a0e */
[C---:B------:R-:W-:Y:S01]  /*13a0*/  ISETP.GT.U32.AND P1, PT, R29.reuse, R26, PT ;  /* 0x0000001a1d00720c */ /* 0x040fe20003f24070 */
[----:B------:R-:W-:Y:S01]  /*13b0*/  @!P2 IMAD.MOV R15, RZ, RZ, -R15 ;  /* 0x000000ffff0fa224 */ /* 0x000fe200078e0a0f */
[C---:B------:R-:W-:Y:S01]  /*13c0*/  ISETP.GT.U32.AND P2, PT, R29.reuse, R19, PT ;  /* 0x000000131d00720c */ /* 0x040fe20003f44070 */
[----:B------:R-:W-:Y:S01]  /*13d0*/  @!P3 IMAD.MOV R16, RZ, RZ, -R16 ;  /* 0x000000ffff10b224 */ /* 0x000fe200078e0a10 */
[----:B------:R-:W-:Y:S01]  /*13e0*/  LOP3.LUT R24, R22, R24, R25, 0x1e, !PT ;  /* 0x0000001816187212 */ /* 0x000fe200078e1e19 */
[C---:B------:R-:W-:Y:S01]  /*13f0*/  IMAD.SHL.U32 R22, R0.reuse, 0x20, RZ ;  /* 0x0000002000167824 */ /* 0x040fe200078e00ff */
[----:B------:R-:W-:Y:S01]  /*1400*/  ISETP.GT.U32.AND P3, PT, R29, R8, PT ;  /* 0x000000081d00720c */ /* 0x000fe20003f64070 */
[----:B------:R-:W-:Y:S01]  /*1410*/  @!P6 IMAD.MOV R13, RZ, RZ, -R13 ;  /* 0x000000ffff0de224 */ /* 0x000fe200078e0a0d */
[----:B------:R-:W-:Y:S01]  /*1420*/  LOP3.LUT R25, R0, 0x7, RZ, 0xc0, !PT ;  /* 0x0000000700197812 */ /* 0x000fe200078ec0ff */
[--C-:B------:R-:W-:Y:S01]  /*1430*/  @!P4 IMAD.IADD R17, R17, 0x1, -R29.reuse ;  /* 0x000000011111c824 */ /* 0x100fe200078e0a1d */
[----:B------:R-:W-:Y:S01]  /*1440*/  LOP3.LUT R28, R22, 0xc00, RZ, 0xc0, !PT ;  /* 0x00000c00161c7812 */ /* 0x000fe200078ec0ff */
[--C-:B------:R-:W-:Y:S01]  /*1450*/  @!P5 IMAD.IADD R18, R18, 0x1, -R29.reuse ;  /* 0x000000011212d824 */ /* 0x100fe200078e0a1d */
[----:B------:R-:W-:Y:S01]  /*1460*/  ISETP.GE.AND P4, PT, R38, RZ, PT ;  /* 0x000000ff2600720c */ /* 0x000fe20003f86270 */
[--C-:B------:R-:W-:Y:S01]  /*1470*/  @!P1 IMAD.IADD R26, R26, 0x1, -R29.reuse ;  /* 0x000000011a1a9824 */ /* 0x100fe200078e0a1d */
[----:B------:R-:W-:Y:S01]  /*1480*/  ISETP.GE.AND P5, PT, R39, RZ, PT ;  /* 0x000000ff2700720c */ /* 0x000fe20003fa6270 */
[--C-:B------:R-:W-:Y:S01]  /*1490*/  @!P2 IMAD.IADD R19, R19, 0x1, -R29.reuse ;  /* 0x000000011313a824 */ /* 0x100fe200078e0a1d */
[----:B------:R-:W-:Y:S01]  /*14a0*/  ISETP.GE.AND P1, PT, R40, RZ, PT ;  /* 0x000000ff2800720c */ /* 0x000fe20003f26270 */
[----:B------:R-:W-:Y:S01]  /*14b0*/  IMAD.SHL.U32 R5, R0, 0x2, RZ ;  /* 0x0000000200057824 */ /* 0x000fe200078e00ff */
[----:B------:R-:W-:Y:S01]  /*14c0*/  ISETP.GE.AND P2, PT, R41, RZ, PT ;  /* 0x000000ff2900720c */ /* 0x000fe20003f46270 */
[----:B------:R-:W-:Y:S01]  /*14d0*/  IMAD R28, R25, 0x10, R28 ;  /* 0x00000010191c7824 */ /* 0x000fe200078e021c */
[----:B------:R-:W-:Y:S01]  /*14e0*/  ISETP.GE.AND P6, PT, R32, RZ, PT ;  /* 0x000000ff2000720c */ /* 0x000fe20003fc6270 */
[----:B------:R-:W-:Y:S01]  /*14f0*/  @!P3 IMAD.IADD R8, R8, 0x1, -R29 ;  /* 0x000000010808b824 */ /* 0x000fe200078e0a1d */
[----:B------:R-:W-:Y:S01]  /*1500*/  ISETP.NE.AND P3, PT, R31, RZ, PT ;  /* 0x000000ff1f00720c */ /* 0x000fe20003f65270 */
[----:B------:R-:W-:Y:S01]  /*1510*/  IMAD R59, R27, UR8, RZ ;  /* 0x000000081b3b7c24 */ /* 0x000fe2000f8e02ff */
[----:B------:R-:W-:Y:S01]  /*1520*/  LOP3.LUT R28, R28, 0x30, R5, 0x78, !PT ;  /* 0x000000301c1c7812 */ /* 0x000fe200078e7805 */
[----:B------:R-:W-:Y:S01]  /*1530*/  @!P4 IMAD.MOV R17, RZ, RZ, -R17 ;  /* 0x000000ffff11c224 */ /* 0x000fe200078e0a11 */
[----:B------:R-:W-:Y:S01]  /*1540*/  LOP3.LUT R5, RZ, R31, RZ, 0x33, !PT ;  /* 0x0000001fff057212 */ /* 0x000fe200078e33ff */
[----:B------:R-:W-:Y:S01]  /*1550*/  @!P5 IMAD.MOV R18, RZ, RZ, -R18 ;  /* 0x000000ffff12d224 */ /* 0x000fe200078e0a12 */
[----:B------:R-:W-:Y:S01]  /*1560*/  LOP3.LUT R77, R24, 0x8, RZ, 0x3c, !PT ;  /* 0x00000008184d7812 */ /* 0x000fe200078e3cff */
[----:B------:R-:W-:Y:S01]  /*1570*/  @!P1 IMAD.MOV R19, RZ, RZ, -R19 ;  /* 0x000000ffff139224 */ /* 0x000fe200078e0a13 */
[C---:B------:R-:W-:Y:S01]  /*1580*/  SEL R4, R5.reuse, R4, !P3 ;  /* 0x0000000405047207 */ /* 0x040fe20005800000 */
[----:B------:R-:W-:Y:S01]  /*1590*/  @!P2 IMAD.MOV R8, RZ, RZ, -R8 ;  /* 0x000000ffff08a224 */ /* 0x000fe200078e0a08 */
[C---:B------:R-:W-:Y:S01]  /*15a0*/  SEL R6, R5.reuse, R6, !P3 ;  /* 0x0000000605067207 */ /* 0x040fe20005800000 */
[----:B------:R-:W-:Y:S01]  /*15b0*/  @!P6 IMAD.MOV R26, RZ, RZ, -R26 ;  /* 0x000000ffff1ae224 */ /* 0x000fe200078e0a1a */
[C---:B------:R-:W-:Y:S01]  /*15c0*/  SEL R7, R5.reuse, R7, !P3 ;  /* 0x0000000705077207 */ /* 0x040fe20005800000 */
[----:B------:R-:W-:Y:S01]  /*15d0*/  IMAD R4, R4, UR5, RZ ;  /* 0x0000000504047c24 */ /* 0x000fe2000f8e02ff */
[C---:B------:R-:W-:Y:S01]  /*15e0*/  SEL R9, R5.reuse, R9, !P3 ;  /* 0x0000000905097207 */ /* 0x040fe20005800000 */
[----:B------:R-:W-:Y:S01]  /*15f0*/  IMAD R6, R6, UR5, RZ ;  /* 0x0000000506067c24 */ /* 0x000fe2000f8e02ff */
[----:B------:R-:W-:Y:S01]  /*1600*/  SEL R10, R5, R10, !P3 ;  /* 0x0000000a050a7207 */ /* 0x000fe20005800000 */
[----:B------:R-:W-:Y:S01]  /*1610*/  IMAD R7, R7, UR5, RZ ;  /* 0x0000000507077c24 */ /* 0x000fe2000f8e02ff */
[----:B------:R-:W-:Y:S01]  /*1620*/  SEL R11, R5, R11, !P3 ;  /* 0x0000000b050b7207 */ /* 0x000fe20005800000 */
[----:B------:R-:W-:Y:S01]  /*1630*/  IMAD R9, R9, UR5, RZ ;  /* 0x0000000509097c24 */ /* 0x000fe2000f8e02ff */
[C---:B------:R-:W-:Y:S01]  /*1640*/  SEL R12, R5.reuse, R12, !P3 ;  /* 0x0000000c050c7207 */ /* 0x040fe20005800000 */
        /* <DEDUP_REMOVED lines=19> */
[----:B------:R-:W-:Y:S01]  /*1780*/  SHF.R.S32.HI R52, RZ, 0x1f, R4 ;  /* 0x0000001fff347819 */ /* 0x000fe20000011404 */
[----:B------:R-:W-:Y:S01]  /*1790*/  IMAD R8, R8, UR5, RZ ;  /* 0x0000000508087c24 */ /* 0x000fe2000f8e02ff */
[----:B------:R-:W-:Y:S01]  /*17a0*/  IADD3 R58, P1, R4, UR12, RZ ;  /* 0x0000000c043a7c10 */ /* 0x000fe2000ff3e0ff */
[----:B------:R-:W-:Y:S01]  /*17b0*/  IMAD R5, R5, UR5, RZ ;  /* 0x0000000505057c24 */ /* 0x000fe2000f8e02ff */
[----:B------:R-:W-:Y:S01]  /*17c0*/  SHF.R.S32.HI R50, RZ, 0x1f, R6 ;  /* 0x0000001fff327819 */ /* 0x000fe20000011406 */
[----:B------:R-:W-:Y:S01]  /*17d0*/  ULDC UR5, c[0x0][0x23c] ;  /* 0x00008f0000057ab9 */ /* 0x000fe20000000800 */
[----:B------:R-:W-:Y:S01]  /*17e0*/  IADD3 R57, P2, R6, UR12, RZ ;  /* 0x0000000c06397c10 */ /* 0x000fe2000ff5e0ff */
[----:B------:R-:W-:Y:S01]  /*17f0*/  IMAD R25, R25, 0x80, R28 ;  /* 0x0000008019197824 */ /* 0x000fe200078e021c */
[----:B------:R-:W-:Y:S01]  /*1800*/  SHF.R.S32.HI R48, RZ, 0x1f, R7 ;  /* 0x0000001fff307819 */ /* 0x000fe20000011407 */
[----:B------:R-:W-:Y:S01]  /*1810*/  IMAD R76, R109, UR5, RZ ;  /* 0x000000056d4c7c24 */ /* 0x000fe2000f8e02ff */
[----:B------:R-:W-:Y:S01]  /*1820*/  IADD3 R56, P3, R7, UR12, RZ ;  /* 0x0000000c07387c10 */ /* 0x000fe2000ff7e0ff */
[----:B------:R-:W-:Y:S01]  /*1830*/  USHF.L.U32 UR8, UR5, 0x7, URZ ;  /* 0x0000000705087899 */ /* 0x000fe2000800063f */
[----:B------:R-:W-:Y:S01]  /*1840*/  SHF.R.S32.HI R46, RZ, 0x1f, R9 ;  /* 0x0000001fff2e7819 */ /* 0x000fe20000011409 */
[-C--:B------:R-:W-:Y:S01]  /*1850*/  IMAD R80, R73, R110.reuse, RZ ;  /* 0x0000006e49507224 */ /* 0x080fe200078e02ff */
[----:B------:R-:W-:Y:S01]  /*1860*/  IADD3 R55, P4, R9, UR12, RZ ;  /* 0x0000000c09377c10 */ /* 0x000fe2000ff9e0ff */
[-C--:B------:R-:W-:Y:S01]  /*1870*/  IMAD R82, R69, R110.reuse, RZ ;  /* 0x0000006e45527224 */ /* 0x080fe200078e02ff */
[----:B------:R-:W-:Y:S01]  /*1880*/  SHF.R.S32.HI R44, RZ, 0x1f, R10 ;  /* 0x0000001fff2c7819 */ /* 0x000fe2000001140a */
[-C--:B------:R-:W-:Y:S01]  /*1890*/  IMAD R84, R65, R110.reuse, RZ ;  /* 0x0000006e41547224 */ /* 0x080fe200078e02ff */
[----:B------:R-:W-:Y:S01]  /*18a0*/  IADD3 R54, P5, R10, UR12, RZ ;  /* 0x0000000c0a367c10 */ /* 0x000fe2000ffbe0ff */
[-C--:B------:R-:W-:Y:S01]  /*18b0*/  IMAD R86, R21, R110.reuse, RZ ;  /* 0x0000006e15567224 */ /* 0x080fe200078e02ff */
[----:B------:R-:W-:Y:S01]  /*18c0*/  IADD3.X R52, R52, UR13, RZ, P1, !PT ;  /* 0x0000000d34347c10 */ /* 0x000fe20008ffe4ff */
        /* <DEDUP_REMOVED lines=20> */
[----:B------:R-:W-:Y:S01]  /*1a10*/  IMAD R108, R61, R110, RZ ;  /* 0x0000006e3d6c7224 */ /* 0x000fe200078e02ff */
[----:B------:R-:W-:-:S02]  /*1a20*/  SHF.R.S32.HI R36, RZ, 0x1f, R14 ;  /* 0x0000001fff247819 */ /* 0x000fc4000001140e */
[----:B------:R-:W-:Y:S02]  /*1a30*/  CS2R R6, SRZ ;  /* 0x0000000000067805 */ /* 0x000fe4000001ff00 */
[----:B------:R-:W-:Y:S01]  /*1a40*/  IADD3 R47, P3, R14, UR12, RZ ;  /* 0x0000000c0e2f7c10 */ /* 0x000fe2000ff7e0ff */
[----:B------:R-:W-:Y:S01]  /*1a50*/  IMAD R110, R60, R110, RZ ;  /* 0x0000006e3c6e7224 */ /* 0x000fe200078e02ff */
[----:B------:R-:W-:Y:S01]  /*1a60*/  SHF.R.S32.HI R34, RZ, 0x1f, R15 ;  /* 0x0000001fff227819 */ /* 0x000fe2000001140f */
[----:B------:R-:W-:Y:S01]  /*1a70*/  USHF.R.S32.HI UR9, URZ, 0x1f, UR8 ;  /* 0x0000001f3f097899 */ /* 0x000fe20008011408 */
[----:B------:R-:W-:Y:S01]  /*1a80*/  IADD3 R45, P4, R15, UR12, RZ ;  /* 0x0000000c0f2d7c10 */ /* 0x000fe2000ff9e0ff */
[----:B------:R-:W-:Y:S01]  /*1a90*/  ULDC UR5, c[0x0][0x230] ;  /* 0x00008c0000057ab9 */ /* 0x000fe20000000800 */
[----:B------:R-:W-:Y:S02]  /*1aa0*/  SHF.R.S32.HI R32, RZ, 0x1f, R16 ;  /* 0x0000001fff207819 */ /* 0x000fe40000011410 */
[----:B------:R-:W-:-:S02]  /*1ab0*/  IADD3 R43, P5, R16, UR12, RZ ;  /* 0x0000000c102b7c10 */ /* 0x000fc4000ffbe0ff */
[----:B------:R-:W-:Y:S02]  /*1ac0*/  SEL R9, RZ, 0x88, !P0 ;  /* 0x00000088ff097807 */ /* 0x000fe40004000000 */
[----:B------:R-:W-:Y:S02]  /*1ad0*/  IADD3.X R42, R42, UR13, RZ, P6, !PT ;  /* 0x0000000d2a2a7c10 */ /* 0x000fe4000b7fe4ff */
[----:B------:R-:W-:Y:S02]  /*1ae0*/  IADD3.X R40, R40, UR13, RZ, P1, !PT ;  /* 0x0000000d28287c10 */ /* 0x000fe40008ffe4ff */
[----:B------:R-:W-:Y:S02]  /*1af0*/  IADD3.X R38, R38, UR13, RZ, P2, !PT ;  /* 0x0000000d26267c10 */ /* 0x000fe400097fe4ff */
[----:B------:R-:W-:Y:S02]  /*1b00*/  IADD3.X R36, R36, UR13, RZ, P3, !PT ;  /* 0x0000000d24247c10 */ /* 0x000fe40009ffe4ff */
[----:B------:R-:W-:-:S02]  /*1b10*/  IADD3.X R34, R34, UR13, RZ, P4, !PT ;  /* 0x0000000d22227c10 */ /* 0x000fc4000a7fe4ff */
[----:B------:R-:W-:Y:S02]  /*1b20*/  IADD3.X R32, R32, UR13, RZ, P5, !PT ;  /* 0x0000000d20207c10 */ /* 0x000fe4000affe4ff */
[----:B------:R-:W-:Y:S02]  /*1b30*/  SHF.R.S32.HI R30, RZ, 0x1f, R17 ;  /* 0x0000001fff1e7819 */ /* 0x000fe40000011411 */
[----:B------:R-:W-:Y:S02]  /*1b40*/  IADD3 R41, P6, R17, UR12, RZ ;  /* 0x0000000c11297c10 */ /* 0x000fe4000ffde0ff */
[----:B------:R-:W-:Y:S02]  /*1b50*/  SHF.R.S32.HI R29, RZ, 0x1f, R18 ;  /* 0x0000001fff1d7819 */ /* 0x000fe40000011412 */
[----:B------:R-:W-:Y:S02]  /*1b60*/  IADD3 R39, P1, R18, UR12, RZ ;  /* 0x0000000c12277c10 */ /* 0x000fe4000ff3e0ff */
[----:B------:R-:W-:-:S02]  /*1b70*/  SHF.R.S32.HI R28, RZ, 0x1f, R19 ;  /* 0x0000001fff1c7819 */ /* 0x000fc40000011413 */
[----:B------:R-:W-:Y:S02]  /*1b80*/  IADD3 R37, P2, R19, UR12, RZ ;  /* 0x0000000c13257c10 */ /* 0x000fe4000ff5e0ff */
[----:B------:R-:W-:Y:S02]  /*1b90*/  SHF.R.S32.HI R27, RZ, 0x1f, R8 ;  /* 0x0000001fff1b7819 */ /* 0x000fe40000011408 */
[----:B------:R-:W-:Y:S02]  /*1ba0*/  IADD3 R35, P3, R8, UR12, RZ ;  /* 0x0000000c08237c10 */ /* 0x000fe4000ff7e0ff */
[----:B------:R-:W-:Y:S02]  /*1bb0*/  SHF.R.S32.HI R26, RZ, 0x1f, R5 ;  /* 0x0000001fff1a7819 */ /* 0x000fe40000011405 */
[----:B------:R-:W-:Y:S02]  /*1bc0*/  IADD3 R33, P4, R5, UR12, RZ ;  /* 0x0000000c05217c10 */ /* 0x000fe4000ff9e0ff */
[----:B------:R-:W-:-:S02]  /*1bd0*/  CS2R R4, SRZ ;  /* 0x0000000000047805 */ /* 0x000fc4000001ff00 */
[----:B------:R-:W-:Y:S02]  /*1be0*/  IADD3 R31, P5, R59, UR10, RZ ;  /* 0x0000000a3b1f7c10 */ /* 0x000fe4000ffbe0ff */
[----:B------:R-:W-:Y:S02]  /*1bf0*/  LOP3.LUT R74, R9, 0x7f, R0, 0x78, !PT ;  /* 0x0000007f094a7812 */ /* 0x000fe400078e7800 */
[----:B------:R-:W-:Y:S02]  /*1c00*/  IADD3.X R30, R30, UR13, RZ, P6, !PT ;  /* 0x0000000d1e1e7c10 */ /* 0x000fe4000b7fe4ff */
[----:B------:R-:W-:Y:S02]  /*1c10*/  IADD3.X R29, R29, UR13, RZ, P1, !PT ;  /* 0x0000000d1d1d7c10 */ /* 0x000fe40008ffe4ff */
[----:B------:R-:W-:Y:S02]  /*1c20*/  IADD3.X R28, R28, UR13, RZ, P2, !PT ;  /* 0x0000000d1c1c7c10 */ /* 0x000fe400097fe4ff */
[----:B------:R-:W-:-:S02]  /*1c30*/  IADD3.X R27, R27, UR13, RZ, P3, !PT ;  /* 0x0000000d1b1b7c10 */ /* 0x000fc40009ffe4ff */
[----:B------:R-:W-:Y:S02]  /*1c40*/  IADD3.X R26, R26, UR13, RZ, P4, !PT ;  /* 0x0000000d1a1a7c10 */ /* 0x000fe4000a7fe4ff */
[----:B------:R-:W-:Y:S02]  /*1c50*/  LEA.HI.X.SX32 R59, R59, UR11, 0x1, P5 ;  /* 0x0000000b3b3b7c11 */ /* 0x000fe4000a8f0eff */
[----:B------:R-:W-:Y:S02]  /*1c60*/  SHF.R.S32.HI R85, RZ, 0x1f, R76 ;  /* 0x0000001fff557819 */ /* 0x000fe4000001144c */
[----:B------:R-:W-:Y:S02]  /*1c70*/  LOP3.LUT R87, R74, 0x10, RZ, 0x3c, !PT ;  /* 0x000000104a577812 */ /* 0x000fe400078e3cff */
[----:B------:R-:W-:-:S07]  /*1c80*/  LOP3.LUT R83, R25, 0x40, RZ, 0x3c, !PT ;  /* 0x0000004019537812 */ /* 0x000fce00078e3cff */
.L_x_1:
[----:B------:R-:W-:Y:S02]  /*1c90*/  ISETP.GE.AND P3, PT, R20, UR5, PT ;  /* 0x0000000514007c0c */ /* 0x000fe4000bf66270 */
[C---:B------:R-:W-:Y:S02]  /*1ca0*/  IADD3 R8, P2, R88.reuse, R31, RZ ;  /* 0x0000001f58087210 */ /* 0x040fe40007f5e0ff */
[----:B------:R-:W-:Y:S02]  /*1cb0*/  PRMT R19, RZ, 0x7610, R19 ;  /* 0x00007610ff137816 */ /* 0x000fe40000000013 */
[----:B------:R-:W-:Y:S02]  /*1cc0*/  LEA.HI.X.SX32 R9, R88, R59, 0x1, P2 ;  /* 0x0000003b58097211 */ /* 0x000fe400010f0eff */
[----:B------:R-:W-:Y:S02]  /*1cd0*/  ISETP.GE.AND P2, PT, R61, UR5, PT ;  /* 0x000000053d007c0c */ /* 0x000fe4000bf46270 */
[----:B------:R-:W-:-:S02]  /*1ce0*/  ISETP.GE.AND P1, PT, R60, UR5, PT ;  /* 0x000000053c007c0c */ /* 0x000fc4000bf26270 */
[-C--:B------:R-:W-:Y:S01]  /*1cf0*/  IADD3 R10, P4, R110, R31.reuse, RZ ;  /* 0x0000001f6e0a7210 */ /* 0x080fe20007f9e0ff */
[----:B------:R0:W2:Y:S01]  /*1d00*/  @!P3 LDG.E.U8 R19, desc[UR6][R8.64] ;  /* 0x000000060813b981 */ /* 0x0000a2000c1e1100 */
[----:B------:R-:W-:Y:S02]  /*1d10*/  IADD3 R12, P5, R108, R31, RZ ;  /* 0x0000001f6c0c7210 */ /* 0x000fe40007fbe0ff */
[----:B------:R-:W-:Y:S02]  /*1d20*/  ISETP.GE.AND P3, PT, R21, UR5, PT ;  /* 0x0000000515007c0c */ /* 0x000fe4000bf66270 */
[----:B------:R-:W-:Y:S02]  /*1d30*/  PRMT R93, RZ, 0x7610, R93 ;  /* 0x00007610ff5d7816 */ /* 0x000fe4000000005d */
[----:B------:R-:W-:Y:S02]  /*1d40*/  PRMT R18, RZ, 0x7610, R18 ;  /* 0x00007610ff127816 */ /* 0x000fe40000000012 */
[----:B------:R-:W-:-:S02]  /*1d50*/  LEA.HI.X.SX32 R11, R110, R59, 0x1, P4 ;  /* 0x0000003b6e0b7211 */ /* 0x000fc400020f0eff */
[----:B------:R-:W-:Y:S02]  /*1d60*/  LEA.HI.X.SX32 R13, R108, R59, 0x1, P5 ;  /* 0x0000003b6c0d7211 */ /* 0x000fe400028f0eff */
[C---:B------:R-:W-:Y:S01]  /*1d70*/  IADD3 R14, P4, R86.reuse, R31, RZ ;  /* 0x0000001f560e7210 */ /* 0x040fe20007f9e0ff */
[----:B------:R1:W3:Y:S01]  /*1d80*/  @!P1 LDG.E.U8 R18, desc[UR6][R10.64] ;  /* 0x000000060a129981 */ /* 0x0002e2000c1e1100 */
[----:B------:R-:W-:Y:S02]  /*1d90*/  PRMT R112, RZ, 0x7610, R112 ;  /* 0x00007610ff707816 */ /* 0x000fe40000000070 */
[----:B------:R-:W-:Y:S01]  /*1da0*/  LEA.HI.X.SX32 R15, R86, R59, 0x1, P4 ;  /* 0x0000003b560f7211 */ /* 0x000fe200020f0eff */
[----:B------:R4:W5:Y:S01]  /*1db0*/  @!P2 LDG.E.U8 R93, desc[UR6][R12.64] ;  /* 0x000000060c5da981 */ /* 0x000962000c1e1100 */
[----:B------:R-:W-:Y:S02]  /*1dc0*/  ISETP.GE.AND P2, PT, R63, UR5, PT ;  /* 0x000000053f007c0c */ /* 0x000fe4000bf46270 */
[----:B------:R-:W-:Y:S01]  /*1dd0*/  ISETP.GE.AND P1, PT, R62, UR5, PT ;  /* 0x000000053e007c0c */ /* 0x000fe2000bf26270 */
[----:B------:R4:W3:Y:S01]  /*1de0*/  @!P3 LDG.E.U8 R112, desc[UR6][R14.64] ;  /* 0x000000060e70b981 */ /* 0x0008e2000c1e1100 */
[----:B0-----:R-:W-:-:S02]  /*1df0*/  IADD3 R8, P5, R106, R31, RZ ;  /* 0x0000001f6a087210 */ /* 0x001fc40007fbe0ff */
[----:B-1----:R-:W-:Y:S02]  /*1e00*/  IADD3 R10, P4, R104, R31, RZ ;  /* 0x0000001f680a7210 */ /* 0x002fe40007f9e0ff */
[----:B------:R-:W-:Y:S02]  /*1e10*/  ISETP.GE.AND P3, PT, R64, UR5, PT ;  /* 0x0000000540007c0c */ /* 0x000fe4000bf66270 */
[----:B------:R-:W-:Y:S02]  /*1e20*/  PRMT R114, RZ, 0x7610, R114 ;  /* 0x00007610ff727816 */ /* 0x000fe40000000072 */
[-C--:B------:R-:W-:Y:S02]  /*1e30*/  LEA.HI.X.SX32 R9, R106, R59.reuse, 0x1, P5 ;  /* 0x0000003b6a097211 */ /* 0x080fe400028f0eff */
[----:B------:R-:W-:Y:S02]  /*1e40*/  PRMT R95, RZ, 0x7610, R95 ;  /* 0x00007610ff5f7816 */ /* 0x000fe4000000005f */
[----:B------:R-:W-:-:S02]  /*1e50*/  LEA.HI.X.SX32 R11, R104, R59, 0x1, P4 ;  /* 0x0000003b680b7211 */ /* 0x000fc400020f0eff */
[C---:B----4-:R-:W-:Y:S02]  /*1e60*/  IADD3 R12, P5, R102.reuse, R31, RZ ;  /* 0x0000001f660c7210 */ /* 0x050fe40007fbe0ff */
[----:B------:R-:W-:Y:S01]  /*1e70*/  PRMT R97, RZ, 0x7610, R97 ;  /* 0x00007610ff617816 */ /* 0x000fe20000000061 */
[----:B------:R-:W4:Y:S01]  /*1e80*/  @!P2 LDG.E.U8 R114, desc[UR6][R10.64] ;  /* 0x000000060a72a981 */ /* 0x000f22000c1e1100 */
[----:B------:R-:W-:Y:S02]  /*1e90*/  LEA.HI.X.SX32 R13, R102, R59, 0x1, P5 ;  /* 0x0000003b660d7211 */ /* 0x000fe400028f0eff */
[----:B------:R-:W-:Y:S01]  /*1ea0*/  ISETP.GE.AND P2, PT, R66, UR5, PT ;  /* 0x0000000542007c0c */ /* 0x000fe2000bf46270 */
[----:B------:R0:W3:Y:S01]  /*1eb0*/  @!P1 LDG.E.U8 R95, desc[UR6][R8.64] ;  /* 0x00000006085f9981 */ /* 0x0000e2000c1e1100 */
[----:B------:R-:W-:Y:S02]  /*1ec0*/  ISETP.GE.AND P1, PT, R65, UR5, PT ;  /* 0x0000000541007c0c */ /* 0x000fe4000bf26270 */
[----:B------:R-:W-:Y:S01]  /*1ed0*/  IADD3 R14, P4, R84, R31, RZ ;  /* 0x0000001f540e7210 */ /* 0x000fe20007f9e0ff */
[----:B------:R1:W4:Y:S01]  /*1ee0*/  @!P3 LDG.E.U8 R97, desc[UR6][R12.64] ;  /* 0x000000060c61b981 */ /* 0x000322000c1e1100 */
[----:B------:R-:W-:-:S02]  /*1ef0*/  ISETP.GE.AND P3, PT, R67, UR5, PT ;  /* 0x0000000543007c0c */ /* 0x000fc4000bf66270 */
[----:B------:R-:W-:Y:S02]  /*1f00*/  PRMT R99, RZ, 0x7610, R99 ;  /* 0x00007610ff637816 */ /* 0x000fe40000000063 */
[----:B0-----:R-:W-:Y:S02]  /*1f10*/  IADD3 R8, P5, R100, R31, RZ ;  /* 0x0000001f64087210 */ /* 0x001fe40007fbe0ff */
[----:B------:R-:W-:Y:S02]  /*1f20*/  PRMT R116, RZ, 0x7610, R116 ;  /* 0x00007610ff747816 */ /* 0x000fe40000000074 */
[-C--:B------:R-:W-:Y:S02]  /*1f30*/  LEA.HI.X.SX32 R15, R84, R59.reuse, 0x1, P4 ;  /* 0x0000003b540f7211 */ /* 0x080fe400020f0eff */
[----:B------:R-:W-:Y:S02]  /*1f40*/  LEA.HI.X.SX32 R9, R100, R59, 0x1, P5 ;  /* 0x0000003b64097211 */ /* 0x000fe400028f0eff */
[----:B------:R-:W-:Y:S01]  /*1f50*/  IADD3 R10, P4, R98, R31, RZ ;  /* 0x0000001f620a7210 */ /* 0x000fe20007f9e0ff */
[----:B------:R0:W4:Y:S01]  /*1f60*/  @!P1 LDG.E.U8 R116, desc[UR6][R14.64] ;  /* 0x000000060e749981 */ /* 0x000122000c1e1100 */
[----:B------:R-:W-:-:S02]  /*1f70*/  PRMT R118, RZ, 0x7610, R118 ;  /* 0x00007610ff767816 */ /* 0x000fc40000000076 */
[----:B------:R-:W-:Y:S01]  /*1f80*/  LEA.HI.X.SX32 R11, R98, R59, 0x1, P4 ;  /* 0x0000003b620b7211 */ /* 0x000fe200020f0eff */
[----:B------:R0:W4:Y:S01]  /*1f90*/  @!P2 LDG.E.U8 R99, desc[UR6][R8.64] ;  /* 0x000000060863a981 */ /* 0x000122000c1e1100 */
[----:B------:R-:W-:Y:S02]  /*1fa0*/  ISETP.GE.AND P2, PT, R70, UR5, PT ;  /* 0x0000000546007c0c */ /* 0x000fe4000bf46270 */
[----:B------:R-:W-:Y:S01]  /*1fb0*/  ISETP.GE.AND P1, PT, R68, UR5, PT ;  /* 0x0000000544007c0c */ /* 0x000fe2000bf26270 */
[----:B------:R0:W4:Y:S01]  /*1fc0*/  @!P3 LDG.E.U8 R118, desc[UR6][R10.64] ;  /* 0x000000060a76b981 */ /* 0x000122000c1e1100 */
[-C--:B-1----:R-:W-:Y:S02]  /*1fd0*/  IADD3 R12, P4, R96, R31.reuse, RZ ;  /* 0x0000001f600c7210 */ /* 0x082fe40007f9e0ff */
[----:B0-----:R-:W-:Y:S02]  /*1fe0*/  IADD3 R14, P5, R94, R31, RZ ;  /* 0x0000001f5e0e7210 */ /* 0x001fe40007fbe0ff */
[----:B------:R-:W-:-:S02]  /*1ff0*/  ISETP.GE.AND P3, PT, R72, UR5, PT ;  /* 0x0000000548007c0c */ /* 0x000fc4000bf66270 */
[----:B------:R-:W-:Y:S02]  /*2000*/  PRMT R103, RZ, 0x7610, R103 ;  /* 0x00007610ff677816 */ /* 0x000fe40000000067 */
[-C--:B------:R-:W-:Y:S02]  /*2010*/  LEA.HI.X.SX32 R13, R96, R59.reuse, 0x1, P4 ;  /* 0x0000003b600d7211 */ /* 0x080fe400020f0eff */
[----:B------:R-:W-:Y:S02]  /*2020*/  PRMT R101, RZ, 0x7610, R101 ;  /* 0x00007610ff657816 */ /* 0x000fe40000000065 */
[----:B------:R-:W-:Y:S02]  /*2030*/  LEA.HI.X.SX32 R15, R94, R59, 0x1, P5 ;  /* 0x0000003b5e0f7211 */ /* 0x000fe400028f0eff */
[C---:B------:R-:W-:Y:S02]  /*2040*/  IADD3 R16, P4, R90.reuse, R31, RZ ;  /* 0x0000001f5a107210 */ /* 0x040fe40007f9e0ff */
[----:B------:R-:W-:Y:S01]  /*2050*/  PRMT R105, RZ, 0x7610, R105 ;  /* 0x00007610ff697816 */ /* 0x000fe20000000069 */
[----:B------:R-:W4:Y:S01]  /*2060*/  @!P2 LDG.E.U8 R103, desc[UR6][R14.64] ;  /* 0x000000060e67a981 */ /* 0x000f22000c1e1100 */
[----:B------:R-:W-:-:S02]  /*2070*/  LEA.HI.X.SX32 R17, R90, R59, 0x1, P4 ;  /* 0x0000003b5a117211 */ /* 0x000fc400020f0eff */
[C---:B------:R-:W-:Y:S01]  /*2080*/  IADD3 R8, P2, R82.reuse, R31, RZ ;  /* 0x0000001f52087210 */ /* 0x040fe20007f5e0ff */
[----:B------:R0:W4:Y:S01]  /*2090*/  @!P1 LDG.E.U8 R101, desc[UR6][R12.64] ;  /* 0x000000060c659981 */ /* 0x000122000c1e1100 */
[----:B------:R-:W-:Y:S02]  /*20a0*/  ISETP.GE.AND P1, PT, R69, UR5, PT ;  /* 0x0000000545007c0c */ /* 0x000fe4000bf26270 */
[----:B------:R-:W-:Y:S01]  /*20b0*/  ISETP.GE.AND P4, PT, R71, UR5, PT ;  /* 0x0000000547007c0c */ /* 0x000fe2000bf86270 */
[----:B------:R-:W4:Y:S01]  /*20c0*/  @!P3 LDG.E.U8 R105, desc[UR6][R16.64] ;  /* 0x000000061069b981 */ /* 0x000f22000c1e1100 */
[----:B------:R-:W-:Y:S02]  /*20d0*/  ISETP.GE.AND P5, PT, R73, UR5, PT ;  /* 0x0000000549007c0c */ /* 0x000fe4000bfa6270 */
[----:B------:R-:W-:Y:S02]  /*20e0*/  LEA.HI.X.SX32 R9, R82, R59, 0x1, P2 ;  /* 0x0000003b52097211 */ /* 0x000fe400010f0eff */
[----:B------:R-:W-:-:S02]  /*20f0*/  IADD3 R10, P3, R92, R31, RZ ;  /* 0x0000001f5c0a7210 */ /* 0x000fc40007f7e0ff */
[----:B0-----:R-:W-:Y:S02]  /*2100*/  IADD3 R12, P2, R80, R31, RZ ;  /* 0x0000001f500c7210 */ /* 0x001fe40007f5e0ff */
[----:B------:R-:W-:Y:S02]  /*2110*/  PRMT R120, RZ, 0x7610, R120 ;  /* 0x00007610ff787816 */ /* 0x000fe40000000078 */
[----:B------:R-:W-:Y:S02]  /*2120*/  PRMT R122, RZ, 0x7610, R122 ;  /* 0x00007610ff7a7816 */ /* 0x000fe4000000007a */
[----:B------:R-:W-:Y:S02]  /*2130*/  PRMT R124, RZ, 0x7610, R124 ;  /* 0x00007610ff7c7816 */ /* 0x000fe4000000007c */
[-C--:B------:R-:W-:Y:S01]  /*2140*/  LEA.HI.X.SX32 R11, R92, R59.reuse, 0x1, P3 ;  /* 0x0000003b5c0b7211 */ /* 0x080fe200018f0eff */
[----:B------:R0:W4:Y:S01]  /*2150*/  @!P1 LDG.E.U8 R120, desc[UR6][R8.64] ;  /* 0x0000000608789981 */ /* 0x000122000c1e1100 */
[----:B------:R-:W-:-:S03]  /*2160*/  LEA.HI.X.SX32 R13, R80, R59, 0x1, P2 ;  /* 0x0000003b500d7211 */ /* 0x000fc600010f0eff */
[----:B------:R1:W4:Y:S04]  /*2170*/  @!P4 LDG.E.U8 R122, desc[UR6][R10.64] ;  /* 0x000000060a7ac981 */ /* 0x000328000c1e1100 */
[----:B------:R-:W4:Y:S01]  /*2180*/  @!P5 LDG.E.U8 R124, desc[UR6][R12.64] ;  /* 0x000000060c7cd981 */ /* 0x000f22000c1e1100 */
[----:B------:R-:W-:Y:S01]  /*2190*/  BAR.SYNC.DEFER_BLOCKING 0x0 ;  /* 0x0000000000007b1d */ /* 0x000fe20000010000 */
[----:B------:R-:W-:Y:S02]  /*21a0*/  ISETP.GE.AND P1, PT, R109, UR5, PT ;  /* 0x000000056d007c0c */ /* 0x000fe4000bf26270 */
[----:B0-----:R-:W-:Y:S02]  /*21b0*/  IADD3 R8, P2, R76, R57, RZ ;  /* 0x000000394c087210 */ /* 0x001fe40007f5e0ff */
[----:B------:R-:W-:-:S02]  /*21c0*/  PRMT R196, RZ, 0x7610, R196 ;  /* 0x00007610ffc47816 */ /* 0x000fc400000000c4 */
[C---:B------:R-:W-:Y:S01]  /*21d0*/  IADD3 R16, P3, R76.reuse, R55, RZ ;  /* 0x000000374c107210 */ /* 0x040fe20007f7e0ff */
[C---:B------:R-:W-:Y:S01]  /*21e0*/  IMAD.X R9, R85.reuse, 0x1, R50, P2 ;  /* 0x0000000155097824 */ /* 0x040fe200010e0632 */
[C---:B------:R-:W-:Y:S02]  /*21f0*/  IADD3 R14, P4, R76.reuse, R54, RZ ;  /* 0x000000364c0e7210 */ /* 0x040fe40007f9e0ff */
[----:B------:R-:W-:Y:S01]  /*2200*/  PRMT R194, RZ, 0x7610, R194 ;  /* 0x00007610ffc27816 */ /* 0x000fe200000000c2 */
[C---:B------:R-:W-:Y:S01]  /*2210*/  IMAD.X R17, R85.reuse, 0x1, R46, P3 ;  /* 0x0000000155117824 */ /* 0x040fe200018e062e */
[----:B------:R-:W-:Y:S01]  /*2220*/  PRMT R192, RZ, 0x7610, R192 ;  /* 0x00007610ffc07816 */ /* 0x000fe200000000c0 */
[----:B------:R-:W-:Y:S01]  /*2230*/  IMAD.X R15, R85, 0x1, R44, P4 ;  /* 0x00000001550f7824 */ /* 0x000fe200020e062c */
[----:B------:R-:W-:Y:S02]  /*2240*/  PRMT R190, RZ, 0x7610, R190 ;  /* 0x00007610ffbe7816 */ /* 0x000fe400000000be */
[----:B-1----:R-:W-:-:S02]  /*2250*/  IADD3 R10, P3, R76, R51, RZ ;  /* 0x000000334c0a7210 */ /* 0x002fc40007f7e0ff */
[----:B------:R-:W-:Y:S02]  /*2260*/  PRMT R188, RZ, 0x7610, R188 ;  /* 0x00007610ffbc7816 */ /* 0x000fe400000000bc */
[----:B------:R-:W-:Y:S01]  /*2270*/  PRMT R186, RZ, 0x7610, R186 ;  /* 0x00007610ffba7816 */ /* 0x000fe200000000ba */
[----:B------:R-:W-:Y:S01]  /*2280*/  IMAD.X R11, R85, 0x1, R40, P3 ;  /* 0x00000001550b7824 */ /* 0x000fe200018e0628 */
[----:B------:R-:W-:Y:S02]  /*2290*/  PRMT R184, RZ, 0x7610, R184 ;  /* 0x00007610ffb87816 */ /* 0x000fe400000000b8 */
[----:B------:R-:W-:Y:S02]  /*22a0*/  PRMT R180, RZ, 0x7610, R180 ;  /* 0x00007610ffb47816 */ /* 0x000fe400000000b4 */
[----:B------:R-:W-:Y:S02]  /*22b0*/  PRMT R178, RZ, 0x7610, R178 ;  /* 0x00007610ffb27816 */ /* 0x000fe400000000b2 */
[----:B------:R-:W-:-:S02]  /*22c0*/  PRMT R176, RZ, 0x7610, R176 ;  /* 0x00007610ffb07816 */ /* 0x000fc400000000b0 */
[----:B------:R-:W-:Y:S02]  /*22d0*/  PRMT R168, RZ, 0x7610, R168 ;  /* 0x00007610ffa87816 */ /* 0x000fe400000000a8 */
[----:B------:R-:W-:Y:S02]  /*22e0*/  PRMT R170, RZ, 0x7610, R170 ;  /* 0x00007610ffaa7816 */ /* 0x000fe400000000aa */
[----:B------:R-:W-:Y:S02]  /*22f0*/  PRMT R172, RZ, 0x7610, R172 ;  /* 0x00007610ffac7816 */ /* 0x000fe400000000ac */
[----:B------:R-:W-:Y:S02]  /*2300*/  PRMT R182, RZ, 0x7610, R182 ;  /* 0x00007610ffb67816 */ /* 0x000fe400000000b6 */
[----:B------:R-:W-:Y:S02]  /*2310*/  PRMT R174, RZ, 0x7610, R174 ;  /* 0x00007610ffae7816 */ /* 0x000fe400000000ae */
[----:B------:R-:W-:Y:S01]  /*2320*/  PRMT R198, RZ, 0x7610, R198 ;  /* 0x00007610ffc67816 */ /* 0x000fe200000000c6 */
[----:B--2---:R-:W-:Y:S04]  /*2330*/  STS.U8 [R74+UR4], R19 ;  /* 0x000000134a007988 */ /* 0x004fe80008000004 */
[----:B-----5:R-:W-:Y:S04]  /*2340*/  STS.U8 [R74+UR4+0x200], R93 ;  /* 0x0002005d4a007988 */ /* 0x020fe80008000004 */
[----:B---3--:R-:W-:Y:S04]  /*2350*/  STS.U8 [R74+UR4+0x400], R95 ;  /* 0x0004005f4a007988 */ /* 0x008fe80008000004 */
[----:B----4-:R-:W-:Y:S04]  /*2360*/  STS.U8 [R74+UR4+0x600], R97 ;  /* 0x000600614a007988 */ /* 0x010fe80008000004 */
[----:B------:R-:W-:Y:S04]  /*2370*/  STS.U8 [R74+UR4+0x800], R99 ;  /* 0x000800634a007988 */ /* 0x000fe80008000004 */
[----:B------:R-:W-:Y:S04]  /*2380*/  STS.U8 [R74+UR4+0xc00], R103 ;  /* 0x000c00674a007988 */ /* 0x000fe80008000004 */
[----:B------:R-:W-:Y:S04]  /*2390*/  STS.U8 [R74+UR4+0xa00], R101 ;  /* 0x000a00654a007988 */ /* 0x000fe80008000004 */
[----:B------:R-:W-:Y:S04]  /*23a0*/  STS.U8 [R74+UR4+0xe00], R105 ;  /* 0x000e00694a007988 */ /* 0x000fe80008000004 */
[----:B------:R0:W-:Y:S04]  /*23b0*/  STS.U8 [R87+UR4+0x100], R18 ;  /* 0x0001001257007988 */ /* 0x0001e80008000004 */
[----:B------:R-:W-:Y:S04]  /*23c0*/  STS.U8 [R87+UR4+0x300], R112 ;  /* 0x0003007057007988 */ /* 0x000fe80008000004 */
[----:B------:R-:W-:Y:S04]  /*23d0*/  STS.U8 [R87+UR4+0x500], R114 ;  /* 0x0005007257007988 */ /* 0x000fe80008000004 */
[----:B------:R-:W-:Y:S04]  /*23e0*/  STS.U8 [R87+UR4+0x700], R116 ;  /* 0x0007007457007988 */ /* 0x000fe80008000004 */
[----:B------:R-:W-:Y:S04]  /*23f0*/  STS.U8 [R87+UR4+0x900], R118 ;  /* 0x0009007657007988 */ /* 0x000fe80008000004 */
[----:B------:R-:W-:Y:S04]  /*2400*/  STS.U8 [R87+UR4+0xb00], R120 ;  /* 0x000b007857007988 */ /* 0x000fe80008000004 */
[----:B------:R-:W-:Y:S04]  /*2410*/  STS.U8 [R87+UR4+0xd00], R122 ;  /* 0x000d007a57007988 */ /* 0x000fe80008000004 */
[----:B------:R-:W-:Y:S01]  /*2420*/  STS.U8 [R87+UR4+0xf00], R124 ;  /* 0x000f007c57007988 */ /* 0x000fe20008000004 */
[----:B------:R-:W-:Y:S01]  /*2430*/  BAR.SYNC.DEFER_BLOCKING 0x0 ;  /* 0x0000000000007b1d */ /* 0x000fe20000010000 */
[----:B0-----:R-:W-:-:S05]  /*2440*/  IADD3 R18, P2, R76, R56, RZ ;  /* 0x000000384c127210 */ /* 0x001fca0007f5e0ff */
[----:B------:R-:W-:Y:S01]  /*2450*/  IMAD.X R19, R85, 0x1, R48, P2 ;  /* 0x0000000155137824 */ /* 0x000fe200010e0630 */
[----:B------:R-:W-:-:S05]  /*2460*/  IADD3 R12, P2, R76, R53, RZ ;  /* 0x000000354c0c7210 */ /* 0x000fca0007f5e0ff */
[----:B------:R-:W-:Y:S01]  /*2470*/  IMAD.X R13, R85, 0x1, R42, P2 ;  /* 0x00000001550d7824 */ /* 0x000fe200010e062a */
[----:B------:R0:W2:Y:S04]  /*2480*/  @!P1 LDG.E.U8 R196, desc[UR6][R8.64] ;  /* 0x0000000608c49981 */ /* 0x0000a8000c1e1100 */
[----:B------:R1:W3:Y:S04]  /*2490*/  @!P1 LDG.E.U8 R194, desc[UR6][R18.64] ;  /* 0x0000000612c29981 */ /* 0x0002e8000c1e1100 */
[----:B------:R4:W5:Y:S01]  /*24a0*/  @!P1 LDG.E.U8 R192, desc[UR6][R16.64] ;  /* 0x0000000610c09981 */ /* 0x000962000c1e1100 */
[----:B0-----:R-:W-:-:S03]  /*24b0*/  IADD3 R8, P4, R76, R49, RZ ;  /* 0x000000314c087210 */ /* 0x001fc60007f9e0ff */
[----:B------:R0:W2:Y:S01]  /*24c0*/  @!P1 LDG.E.U8 R190, desc[UR6][R14.64] ;  /* 0x000000060ebe9981 */ /* 0x0000a2000c1e1100 */
[C---:B-1----:R-:W-:Y:S01]  /*24d0*/  IADD3 R18, P2, R76.reuse, R45, RZ ;  /* 0x0000002d4c127210 */ /* 0x042fe20007f5e0ff */
[C---:B------:R-:W-:Y:S02]  /*24e0*/  IMAD.X R9, R85.reuse, 0x1, R38, P4 ;  /* 0x0000000155097824 */ /* 0x040fe400020e0626 */
[----:B------:R1:W2:Y:S01]  /*24f0*/  @!P1 LDG.E.U8 R188, desc[UR6][R12.64] ;  /* 0x000000060cbc9981 */ /* 0x0002a2000c1e1100 */
[C---:B----4-:R-:W-:Y:S01]  /*2500*/  IADD3 R16, P3, R76.reuse, R43, RZ ;  /* 0x0000002b4c107210 */ /* 0x050fe20007f7e0ff */
[C---:B------:R-:W-:Y:S02]  /*2510*/  IMAD.X R19, R85.reuse, 0x1, R34, P2 ;  /* 0x0000000155137824 */ /* 0x040fe400010e0622 */
[----:B------:R4:W3:Y:S01]  /*2520*/  @!P1 LDG.E.U8 R186, desc[UR6][R10.64] ;  /* 0x000000060aba9981 */ /* 0x0008e2000c1e1100 */
[----:B0-----:R-:W-:Y:S01]  /*2530*/  IADD3 R14, P4, R76, R41, RZ ;  /* 0x000000294c0e7210 */ /* 0x001fe20007f9e0ff */
[----:B------:R-:W-:-:S02]  /*2540*/  IMAD.X R17, R85, 0x1, R32, P3 ;  /* 0x0000000155117824 */ /* 0x000fc400018e0620 */
[----:B------:R0:W5:Y:S01]  /*2550*/  @!P1 LDG.E.U8 R184, desc[UR6][R8.64] ;  /* 0x0000000608b89981 */ /* 0x000162000c1e1100 */
        /* <DEDUP_REMOVED lines=11> */
[----:B------:R-:W2:Y:S01]  /*2610*/  @!P1 LDG.E.U8 R170, desc[UR6][R10.64] ;  /* 0x000000060aaa9981 */ /* 0x000ea2000c1e1100 */
[C---:B----4-:R-:W-:Y:S01]  /*2620*/  IADD3 R16, P3, R76.reuse, R47, RZ ;  /* 0x0000002f4c107210 */ /* 0x050fe20007f7e0ff */
[C---:B------:R-:W-:Y:S02]  /*2630*/  IMAD.X R19, R85.reuse, 0x1, R52, P2 ;  /* 0x0000000155137824 */ /* 0x040fe400010e0634 */
[----:B------:R-:W4:Y:S01]  /*2640*/  @!P1 LDG.E.U8 R168, desc[UR6][R8.64] ;  /* 0x0000000608a89981 */ /* 0x000f22000c1e1100 */
[----:B0-----:R-:W-:Y:S01]  /*2650*/  IADD3 R14, P4, R76, R39, RZ ;  /* 0x000000274c0e7210 */ /* 0x001fe20007f9e0ff */
[----:B------:R-:W-:-:S02]  /*2660*/  IMAD.X R17, R85, 0x1, R36, P3 ;  /* 0x0000000155117824 */ /* 0x000fc400018e0624 */
[----:B------:R0:W3:Y:S02]  /*2670*/  @!P1 LDG.E.U8 R172, desc[UR6][R12.64] ;  /* 0x000000060cac9981 */ /* 0x0000e4000c1e1100 */
[----:B------:R-:W-:Y:S02]  /*2680*/  IMAD.X R15, R85, 0x1, R29, P4 ;  /* 0x00000001550f7824 */ /* 0x000fe400020e061d */
[----:B------:R-:W3:Y:S04]  /*2690*/  @!P1 LDG.E.U8 R182, desc[UR6][R16.64] ;  /* 0x0000000610b69981 */ /* 0x000ee8000c1e1100 */
[----:B------:R-:W3:Y:S04]  /*26a0*/  @!P1 LDG.E.U8 R174, desc[UR6][R14.64] ;  /* 0x000000060eae9981 */ /* 0x000ee8000c1e1100 */
[----:B------:R1:W3:Y:S04]  /*26b0*/  @!P1 LDG.E.U8 R198, desc[UR6][R18.64] ;  /* 0x0000000612c69981 */ /* 0x0002e8000c1e1100 */
[----:B0-----:R-:W-:Y:S04]  /*26c0*/  LDS.U8 R12, [R24+UR4] ;  /* 0x00000004180c7984 */ /* 0x001fe80008000000 */
[----:B------:R-:W0:Y:S04]  /*26d0*/  LDS.U8 R13, [R24+UR4+0x20] ;  /* 0x00002004180d7984 */ /* 0x000e280008000000 */
[----:B------:R-:W-:Y:S04]  /*26e0*/  LDS.U8 R111, [R24+UR4+0x40] ;  /* 0x00004004186f7984 */ /* 0x000fe80008000000 */
        /* <DEDUP_REMOVED lines=9> */
[----:B-1----:R-:W-:Y:S04]  /*2780*/  LDS.U8 R18, [R24+UR4+0x600] ;  /* 0x0006000418127984 */ /* 0x002fe80008000000 */
        /* <DEDUP_REMOVED lines=19> */
[----:B------:R-:W-:Y:S04]  /*28c0*/  LDS.U8 R14, [R77+UR4] ;  /* 0x000000044d0e7984 */ /* 0x000fe80008000000 */
[----:B------:R-:W1:Y:S04]  /*28d0*/  LDS.U8 R15, [R77+UR4+0x20] ;  /* 0x000020044d0f7984 */ /* 0x000e680008000000 */
[----:B------:R-:W-:Y:S04]  /*28e0*/  LDS.U8 R131, [R77+UR4+0x40] ;  /* 0x000040044d837984 */ /* 0x000fe80008000000 */
[----:B------:R-:W-:Y:S04]  /*28f0*/  LDS.U8 R148, [R77+UR4+0x60] ;  /* 0x000060044d947984 */ /* 0x000fe80008000000 */
[----:B------:R-:W-:Y:S04]  /*2900*/  LDS.U8 R16, [R77+UR4+0x200] ;  /* 0x000200044d107984 */ /* 0x000fe80008000000 */
[----:B------:R-:W1:Y:S04]  /*2910*/  LDS.U8 R17, [R77+UR4+0x220] ;  /* 0x000220044d117984 */ /* 0x000e680008000000 */
        /* <DEDUP_REMOVED lines=25> */
[----:B------:R-:W-:Y:S01]  /*2ab0*/  LDS.U8 R118, [R77+UR4+0xe60] ;  /* 0x000e60044d767984 */ /* 0x000fe20008000000 */
[----:B------:R-:W-:Y:S06]  /*2ac0*/  BAR.SYNC.DEFER_BLOCKING 0x0 ;  /* 0x0000000000007b1d */ /* 0x000fec0000010000 */
[----:B----4-:R-:W-:Y:S04]  /*2ad0*/  STS.U8 [R75+UR4], R168 ;  /* 0x000000a84b007988 */ /* 0x010fe80008000004 */
[----:B-----5:R-:W-:Y:S04]  /*2ae0*/  STS.U8 [R75+UR4+0x400], R176 ;  /* 0x000400b04b007988 */ /* 0x020fe80008000004 */
[----:B------:R-:W-:Y:S04]  /*2af0*/  STS.U8 [R75+UR4+0x800], R184 ;  /* 0x000800b84b007988 */ /* 0x000fe80008000004 */
[----:B------:R-:W-:Y:S04]  /*2b00*/  STS.U8 [R75+UR4+0xc00], R192 ;  /* 0x000c00c04b007988 */ /* 0x000fe80008000004 */
[----:B--2---:R-:W-:Y:S04]  /*2b10*/  STS.U8 [R89+UR4+0x100], R170 ;  /* 0x000100aa59007988 */ /* 0x004fe80008000004 */
[----:B---3--:R-:W-:Y:S04]  /*2b20*/  STS.U8 [R89+UR4+0x500], R178 ;  /* 0x000500b259007988 */ /* 0x008fe80008000004 */
[----:B------:R-:W-:Y:S04]  /*2b30*/  STS.U8 [R89+UR4+0x900], R186 ;  /* 0x000900ba59007988 */ /* 0x000fe80008000004 */
        /* <DEDUP_REMOVED lines=8> */
[----:B------:R-:W-:Y:S01]  /*2bc0*/  STS.U8 [R79+UR4+0xf00], R198 ;  /* 0x000f00c64f007988 */ /* 0x000fe20008000004 */
[----:B------:R-:W-:Y:S06]  /*2bd0*/  BAR.SYNC.DEFER_BLOCKING 0x0 ;  /* 0x0000000000007b1d */ /* 0x000fec0000010000 */
[----:B------:R-:W2:Y:S01]  /*2be0*/  LDSM.16.M88.4 R8, [R25+UR4] ;  /* 0x000000041908783b */ /* 0x000ea20008000200 */
[----:B0-----:R-:W-:-:S02]  /*2bf0*/  IMAD R12, R13, 0x100, R12 ;  /* 0x000001000d0c7824 */ /* 0x001fc400078e020c */
[----:B-1----:R-:W-:Y:S02]  /*2c00*/  IMAD R13, R15, 0x100, R14 ;  /* 0x000001000f0d7824 */ /* 0x002fe400078e020e */
[----:B------:R-:W-:Y:S02]  /*2c10*/  IMAD R113, R130, 0x100, R113 ;  /* 0x0000010082717824 */ /* 0x000fe400078e0271 */
[----:B------:R-:W-:Y:S01]  /*2c20*/  IMAD R15, R17, 0x100, R16 ;  /* 0x00000100110f7824 */ /* 0x000fe200078e0210 */
[----:B------:R-:W-:Y:S02]  /*2c30*/  F2FP.F16.E4M3.UNPACK_B R12, R12 ;  /* 0x0000000cff0c723e */ /* 0x000fe400020006ff */
[----:B------:R-:W-:Y:S02]  /*2c40*/  F2FP.F16.E4M3.UNPACK_B R14, R113 ;  /* 0x00000071ff0e723e */ /* 0x000fe400020006ff */
[----:B------:R-:W-:Y:S02]  /*2c50*/  F2FP.F16.E4M3.UNPACK_B R13, R13 ;  /* 0x0000000dff0d723e */ /* 0x000fe400020006ff */
[----:B------:R-:W-:-:S02]  /*2c60*/  F2FP.F16.E4M3.UNPACK_B R15, R15 ;  /* 0x0000000fff0f723e */ /* 0x000fc400020006ff */
[----:B--2---:R-:W-:Y:S02]  /*2c70*/  F2FP.F16.E4M3.UNPACK_B R16, R8 ;  /* 0x00000008ff10723e */ /* 0x004fe400020006ff */
[----:B------:R-:W-:-:S07]  /*2c80*/  F2FP.F16.E4M3.UNPACK_B R17, R9 ;  /* 0x00000009ff11723e */ /* 0x000fce00020006ff */
[----:B------:R-:W-:Y:S01]  /*2c90*/  HMMA.16816.F32 R12, R12, R16, R4 ;  /* 0x000000100c0c723c */ /* 0x000fe20000001804 */
[----:B------:R-:W-:-:S06]  /*2ca0*/  F2FP.F16.E4M3.UNPACK_B R8, R8.H1 ;  /* 0x00000008ff08723e */ /* 0x000fcc00030006ff */
[----:B------:R-:W-:Y:S02]  /*2cb0*/  IMAD R4, R128, 0x100, R111 ;  /* 0x0000010080047824 */ /* 0x000fe400078e026f */
[----:B------:R-:W-:Y:S02]  /*2cc0*/  IMAD R6, R132, 0x100, R115 ;  /* 0x0000010084067824 */ /* 0x000fe400078e0273 */
[----:B------:R-:W-:Y:S02]  /*2cd0*/  IMAD R5, R148, 0x100, R131 ;  /* 0x0000010094057824 */ /* 0x000fe400078e0283 */
[----:B------:R-:W-:Y:S01]  /*2ce0*/  IMAD R7, R150, 0x100, R133 ;  /* 0x0000010096077824 */ /* 0x000fe200078e0285 */
[----:B------:R-:W-:Y:S02]  /*2cf0*/  F2FP.F16.E4M3.UNPACK_B R4, R4 ;  /* 0x00000004ff04723e */ /* 0x000fe400020006ff */
[----:B------:R-:W-:Y:S02]  /*2d00*/  F2FP.F16.E4M3.UNPACK_B R6, R6 ;  /* 0x00000006ff06723e */ /* 0x000fe400020006ff */
[----:B------:R-:W-:-:S02]  /*2d10*/  F2FP.F16.E4M3.UNPACK_B R5, R5 ;  /* 0x00000005ff05723e */ /* 0x000fc400020006ff */
[----:B------:R-:W-:Y:S02]  /*2d20*/  F2FP.F16.E4M3.UNPACK_B R7, R7 ;  /* 0x00000007ff07723e */ /* 0x000fe400020006ff */
[----:B------:R-:W-:-:S07]  /*2d30*/  F2FP.F16.E4M3.UNPACK_B R9, R9.H1 ;  /* 0x00000009ff09723e */ /* 0x000fce00030006ff */
[----:B------:R-:W-:Y:S01]  /*2d40*/  HMMA.16816.F32 R12, R4, R8, R12 ;  /* 0x00000008040c723c */ /* 0x000fe2000000180c */
[----:B------:R-:W-:Y:S01]  /*2d50*/  IMAD R18, R19, 0x100, R18 ;  /* 0x0000010013127824 */ /* 0x000fe200078e0212 */
[----:B------:R-:W0:Y:S01]  /*2d60*/  LDSM.16.M88.4 R4, [R83+UR4] ;  /* 0x000000045304783b */ /* 0x000e220008000200 */
[----:B------:R-:W-:Y:S02]  /*2d70*/  IMAD R16, R134, 0x100, R117 ;  /* 0x0000010086107824 */ /* 0x000fe400078e0275 */
[----:B------:R-:W-:Y:S02]  /*2d80*/  IMAD R17, R152, 0x100, R135 ;  /* 0x0000010098117824 */ /* 0x000fe400078e0287 */
[----:B------:R-:W-:Y:S01]  /*2d90*/  IMAD R19, R156, 0x100, R139 ;  /* 0x000001009c137824 */ /* 0x000fe200078e028b */
[----:B------:R-:W-:Y:S02]  /*2da0*/  F2FP.F16.E4M3.UNPACK_B R16, R16 ;  /* 0x00000010ff10723e */ /* 0x000fe400020006ff */
[----:B------:R-:W-:-:S02]  /*2db0*/  F2FP.F16.E4M3.UNPACK_B R18, R18 ;  /* 0x00000012ff12723e */ /* 0x000fc400020006ff */
[----:B------:R-:W-:Y:S02]  /*2dc0*/  F2FP.F16.E4M3.UNPACK_B R17, R17 ;  /* 0x00000011ff11723e */ /* 0x000fe400020006ff */
[----:B------:R-:W-:Y:S02]  /*2dd0*/  F2FP.F16.E4M3.UNPACK_B R19, R19 ;  /* 0x00000013ff13723e */ /* 0x000fe400020006ff */
[----:B------:R-:W-:Y:S02]  /*2de0*/  F2FP.F16.E4M3.UNPACK_B R8, R10 ;  /* 0x0000000aff08723e */ /* 0x000fe400020006ff */
[----:B------:R-:W-:-:S07]  /*2df0*/  F2FP.F16.E4M3.UNPACK_B R9, R11 ;  /* 0x0000000bff09723e */ /* 0x000fce00020006ff */
[----:B------:R-:W-:Y:S01]  /*2e00*/  HMMA.16816.F32 R12, R16, R8, R12 ;  /* 0x00000008100c723c */ /* 0x000fe2000000180c */
[----:B------:R-:W-:Y:S02]  /*2e10*/  IMAD R121, R138, 0x100, R121 ;  /* 0x000001008a797824 */ /* 0x000fe400078e0279 */
[----:B------:R-:W-:-:S04]  /*2e20*/  IMAD R141, R158, 0x100, R141 ;  /* 0x000001009e8d7824 */ /* 0x000fc800078e028d */
[----:B------:R-:W-:Y:S02]  /*2e30*/  IMAD R8, R136, 0x100, R119 ;  /* 0x0000010088087824 */ /* 0x000fe400078e0277 */
[----:B------:R-:W-:Y:S01]  /*2e40*/  IMAD R9, R154, 0x100, R137 ;  /* 0x000001009a097824 */ /* 0x000fe200078e0289 */
[----:B------:R-:W-:Y:S02]  /*2e50*/  F2FP.F16.E4M3.UNPACK_B R16, R10.H1 ;  /* 0x0000000aff10723e */ /* 0x000fe400030006ff */
[----:B------:R-:W-:Y:S02]  /*2e60*/  F2FP.F16.E4M3.UNPACK_B R17, R11.H1 ;  /* 0x0000000bff11723e */ /* 0x000fe400030006ff */
[----:B------:R-:W-:Y:S02]  /*2e70*/  F2FP.F16.E4M3.UNPACK_B R8, R8 ;  /* 0x00000008ff08723e */ /* 0x000fe400020006ff */
[----:B------:R-:W-:Y:S02]  /*2e80*/  F2FP.F16.E4M3.UNPACK_B R10, R121 ;  /* 0x00000079ff0a723e */ /* 0x000fe400020006ff */
[----:B------:R-:W-:-:S02]  /*2e90*/  F2FP.F16.E4M3.UNPACK_B R9, R9 ;  /* 0x00000009ff09723e */ /* 0x000fc400020006ff */
[----:B------:R-:W-:-:S07]  /*2ea0*/  F2FP.F16.E4M3.UNPACK_B R11, R141 ;  /* 0x0000008dff0b723e */ /* 0x000fce00020006ff */
[----:B------:R-:W-:Y:S07]  /*2eb0*/  HMMA.16816.F32 R8, R8, R16, R12 ;  /* 0x000000100808723c */ /* 0x000fee000000180c */
[----:B------:R-:W-:Y:S02]  /*2ec0*/  IMAD R12, R140, 0x100, R123 ;  /* 0x000001008c0c7824 */ /* 0x000fe400078e027b */
[----:B------:R-:W-:Y:S02]  /*2ed0*/  IMAD R14, R144, 0x100, R127 ;  /* 0x00000100900e7824 */ /* 0x000fe400078e027f */
[----:B------:R-:W-:-:S02]  /*2ee0*/  IMAD R13, R160, 0x100, R143 ;  /* 0x00000100a00d7824 */ /* 0x000fc400078e028f */
[----:B------:R-:W-:Y:S01]  /*2ef0*/  IMAD R15, R164, 0x100, R147 ;  /* 0x00000100a40f7824 */ /* 0x000fe200078e0293 */
[----:B------:R-:W-:Y:S02]  /*2f00*/  F2FP.F16.E4M3.UNPACK_B R12, R12 ;  /* 0x0000000cff0c723e */ /* 0x000fe400020006ff */
[----:B------:R-:W-:Y:S02]  /*2f10*/  F2FP.F16.E4M3.UNPACK_B R14, R14 ;  /* 0x0000000eff0e723e */ /* 0x000fe400020006ff */
[----:B------:R-:W-:Y:S02]  /*2f20*/  F2FP.F16.E4M3.UNPACK_B R13, R13 ;  /* 0x0000000dff0d723e */ /* 0x000fe400020006ff */
[----:B------:R-:W-:Y:S02]  /*2f30*/  F2FP.F16.E4M3.UNPACK_B R15, R15 ;  /* 0x0000000fff0f723e */ /* 0x000fe400020006ff */
[----:B0-----:R-:W-:Y:S02]  /*2f40*/  F2FP.F16.E4M3.UNPACK_B R16, R4 ;  /* 0x00000004ff10723e */ /* 0x001fe400020006ff */
        /* <DEDUP_REMOVED lines=21> */
[----:B------:R-:W-:Y:S02]  /*30a0*/  F2FP.F16.E4M3.UNPACK_B R4, R6 ;  /* 0x00000006ff04723e */ /* 0x000fe400020006ff */
[----:B------:R-:W-:-:S02]  /*30b0*/  F2FP.F16.E4M3.UNPACK_B R5, R7 ;  /* 0x00000007ff05723e */ /* 0x000fc400020006ff */
[----:B------:R-:W-:-:S05]  /*30c0*/  IADD3 R53, P1, R53, UR8, RZ ;  /* 0x0000000835357c10 */ /* 0x000fca000ff3e0ff */
[----:B------:R-:W-:Y:S01]  /*30d0*/  HMMA.16816.F32 R8, R12, R4, R8 ;  /* 0x000000040c08723c */ /* 0x000fe20000001808 */
[----:B------:R-:W-:Y:S01]  /*30e0*/  IADD3.X R42, R42, UR9, RZ, P1, !PT ;  /* 0x000000092a2a7c10 */ /* 0x000fe20008ffe4ff */
[----:B------:R-:W-:Y:S01]  /*30f0*/  VIADD R91, R91, 0xffffffff ;  /* 0xffffffff5b5b7836 */ /* 0x000fe20000000000 */
[----:B------:R-:W-:Y:S02]  /*3100*/  IADD3 R41, P1, R41, UR8, RZ ;  /* 0x0000000829297c10 */ /* 0x000fe4000ff3e0ff */
[----:B------:R-:W-:Y:S02]  /*3110*/  IADD3 R58, P6, R58, UR8, RZ ;  /* 0x000000083a3a7c10 */ /* 0x000fe4000ffde0ff */
[----:B------:R-:W-:Y:S02]  /*3120*/  IADD3 R57, P5, R57, UR8, RZ ;  /* 0x0000000839397c10 */ /* 0x000fe4000ffbe0ff */
[----:B------:R-:W-:Y:S02]  /*3130*/  IADD3 R56, P4, R56, UR8, RZ ;  /* 0x0000000838387c10 */ /* 0x000fe4000ff9e0ff */
[----:B------:R-:W-:Y:S01]  /*3140*/  IADD3 R55, P3, R55, UR8, RZ ;  /* 0x0000000837377c10 */ /* 0x000fe2000ff7e0ff */
[----:B------:R-:W-:Y:S01]  /*3150*/  IMAD R4, R114, 0x100, R99 ;  /* 0x0000010072047824 */ /* 0x000fe200078e0263 */
[----:B------:R-:W-:Y:S01]  /*3160*/  IADD3.X R30, R30, UR9, RZ, P1, !PT ;  /* 0x000000091e1e7c10 */ /* 0x000fe20008ffe4ff */
[----:B------:R-:W-:Y:S01]  /*3170*/  IMAD R97, R116, 0x100, R97 ;  /* 0x0000010074617824 */ /* 0x000fe200078e0261 */
[----:B------:R-:W-:Y:S01]  /*3180*/  ISETP.NE.U32.AND P1, PT, R91, RZ, PT ;  /* 0x000000ff5b00720c */ /* 0x000fe20003f25070 */
[----:B------:R-:W-:Y:S01]  /*3190*/  IMAD R5, R93, 0x100, R112 ;  /* 0x000001005d057824 */ /* 0x000fe200078e0270 */
[----:B------:R-:W-:Y:S01]  /*31a0*/  IADD3 R54, P2, R54, UR8, RZ ;  /* 0x0000000836367c10 */ /* 0x000fe2000ff5e0ff */
[----:B------:R-:W-:Y:S01]  /*31b0*/  IMAD R95, R118, 0x100, R95 ;  /* 0x00000100765f7824 */ /* 0x000fe200078e025f */
[----:B------:R-:W-:-:S02]  /*31c0*/  IADD3.X R52, R52, UR9, RZ, P6, !PT ;  /* 0x0000000934347c10 */ /* 0x000fc4000b7fe4ff */
[----:B------:R-:W-:Y:S02]  /*31d0*/  IADD3.X R50, R50, UR9, RZ, P5, !PT ;  /* 0x0000000932327c10 */ /* 0x000fe4000affe4ff */
[----:B------:R-:W-:Y:S02]  /*31e0*/  IADD3.X R48, R48, UR9, RZ, P4, !PT ;  /* 0x0000000930307c10 */ /* 0x000fe4000a7fe4ff */
[----:B------:R-:W-:Y:S02]  /*31f0*/  IADD3.X R46, R46, UR9, RZ, P3, !PT ;  /* 0x000000092e2e7c10 */ /* 0x000fe40009ffe4ff */
[----:B------:R-:W-:Y:S02]  /*3200*/  IADD3 R51, P6, R51, UR8, RZ ;  /* 0x0000000833337c10 */ /* 0x000fe4000ffde0ff */
[----:B------:R-:W-:Y:S02]  /*3210*/  IADD3 R49, P5, R49, UR8, RZ ;  /* 0x0000000831317c10 */ /* 0x000fe4000ffbe0ff */
[----:B------:R-:W-:-:S02]  /*3220*/  IADD3 R47, P4, R47, UR8, RZ ;  /* 0x000000082f2f7c10 */ /* 0x000fc4000ff9e0ff */
[----:B------:R-:W-:Y:S02]  /*3230*/  IADD3 R45, P3, R45, UR8, RZ ;  /* 0x000000082d2d7c10 */ /* 0x000fe4000ff7e0ff */
[----:B------:R-:W-:Y:S02]  /*3240*/  F2FP.F16.E4M3.UNPACK_B R12, R6.H1 ;  /* 0x00000006ff0c723e */ /* 0x000fe400030006ff */
[----:B------:R-:W-:Y:S02]  /*3250*/  F2FP.F16.E4M3.UNPACK_B R13, R7.H1 ;  /* 0x00000007ff0d723e */ /* 0x000fe400030006ff */
[----:B------:R-:W-:Y:S02]  /*3260*/  F2FP.F16.E4M3.UNPACK_B R4, R4 ;  /* 0x00000004ff04723e */ /* 0x000fe400020006ff */
[----:B------:R-:W-:Y:S02]  /*3270*/  F2FP.F16.E4M3.UNPACK_B R6, R97 ;  /* 0x00000061ff06723e */ /* 0x000fe400020006ff */
[----:B------:R-:W-:-:S02]  /*3280*/  F2FP.F16.E4M3.UNPACK_B R5, R5 ;  /* 0x00000005ff05723e */ /* 0x000fc400020006ff */
[----:B------:R-:W-:Y:S02]  /*3290*/  F2FP.F16.E4M3.UNPACK_B R7, R95 ;  /* 0x0000005fff07723e */ /* 0x000fe400020006ff */
[----:B------:R-:W-:Y:S02]  /*32a0*/  IADD3.X R44, R44, UR9, RZ, P2, !PT ;  /* 0x000000092c2c7c10 */ /* 0x000fe400097fe4ff */
[----:B------:R-:W-:Y:S02]  /*32b0*/  IADD3 R43, P2, R43, UR8, RZ ;  /* 0x000000082b2b7c10 */ /* 0x000fe4000ff5e0ff */
[----:B------:R-:W-:Y:S02]  /*32c0*/  IADD3.X R40, R40, UR9, RZ, P6, !PT ;  /* 0x0000000928287c10 */ /* 0x000fe4000b7fe4ff */
[----:B------:R-:W-:Y:S02]  /*32d0*/  IADD3.X R38, R38, UR9, RZ, P5, !PT ;  /* 0x0000000926267c10 */ /* 0x000fe4000affe4ff */
[----:B------:R-:W-:-:S02]  /*32e0*/  IADD3.X R36, R36, UR9, RZ, P4, !PT ;  /* 0x0000000924247c10 */ /* 0x000fc4000a7fe4ff */
[----:B------:R-:W-:Y:S02]  /*32f0*/  IADD3.X R34, R34, UR9, RZ, P3, !PT ;  /* 0x0000000922227c10 */ /* 0x000fe40009ffe4ff */
[----:B------:R-:W-:Y:S02]  /*3300*/  IADD3 R39, P6, R39, UR8, RZ ;  /* 0x0000000827277c10 */ /* 0x000fe4000ffde0ff */
[----:B------:R-:W-:Y:S02]  /*3310*/  IADD3 R37, P5, R37, UR8, RZ ;  /* 0x0000000825257c10 */ /* 0x000fe4000ffbe0ff */
[----:B------:R-:W-:Y:S02]  /*3320*/  IADD3 R35, P4, R35, UR8, RZ ;  /* 0x0000000823237c10 */ /* 0x000fe4000ff9e0ff */
[----:B------:R-:W-:Y:S02]  /*3330*/  IADD3 R33, P3, R33, UR8, RZ ;  /* 0x0000000821217c10 */ /* 0x000fe4000ff7e0ff */
[----:B------:R-:W-:Y:S01]  /*3340*/  IADD3.X R32, R32, UR9, RZ, P2, !PT ;  /* 0x0000000920207c10 */ /* 0x000fe200097fe4ff */
[----:B------:R-:W-:Y:S01]  /*3350*/  HMMA.16816.F32 R4, R4, R12, R8 ;  /* 0x0000000c0404723c */ /* 0x000fe20000001808 */
[----:B------:R-:W-:Y:S01]  /*3360*/  IADD3 R31, P2, R78, R31, RZ ;  /* 0x0000001f4e1f7210 */ /* 0x000fe20007f5e0ff */
[----:B------:R-:W-:Y:S01]  /*3370*/  UIADD3 UR5, UR5, -0x80, URZ ;  /* 0xffffff8005057890 */ /* 0x000fe2000fffe03f */
[----:B------:R-:W-:-:S02]  /*3380*/  IADD3.X R29, R29, UR9, RZ, P6, !PT ;  /* 0x000000091d1d7c10 */ /* 0x000fc4000b7fe4ff */
[----:B------:R-:W-:Y:S02]  /*3390*/  IADD3.X R28, R28, UR9, RZ, P5, !PT ;  /* 0x000000091c1c7c10 */ /* 0x000fe4000affe4ff */
[----:B------:R-:W-:Y:S02]  /*33a0*/  IADD3.X R27, R27, UR9, RZ, P4, !PT ;  /* 0x000000091b1b7c10 */ /* 0x000fe4000a7fe4ff */
[----:B------:R-:W-:Y:S02]  /*33b0*/  IADD3.X R26, R26, UR9, RZ, P3, !PT ;  /* 0x000000091a1a7c10 */ /* 0x000fe40009ffe4ff */
[----:B------:R-:W-:Y:S01]  /*33c0*/  LEA.HI.X.SX32 R59, R78, R59, 0x1, P2 ;  /* 0x0000003b4e3b7211 */ /* 0x000fe200010f0eff */
[----:B------:R-:W-:-:S12]  /*33d0*/  @P1 BRA `(.L_x_1) ;  /* 0xffffffe8002c1947 */ /* 0x000fd8000383ffff */
.L_x_0:
[----:B------:R-:W-:Y:S01]  /*33e0*/  BAR.SYNC.DEFER_BLOCKING 0x0 ;  /* 0x0000000000007b1d */ /* 0x000fe20000010000 */
[----:B------:R-:W-:Y:S01]  /*33f0*/  LOP3.LUT R9, R22, 0x60, RZ, 0xc0, !PT ;  /* 0x0000006016097812 */ /* 0x000fe200078ec0ff */
[----:B------:R-:W-:Y:S01]  /*3400*/  IMAD.SHL.U32 R11, R0, 0x4, RZ ;  /* 0x00000004000b7824 */ /* 0x000fe200078e00ff */
[----:B------:R-:W-:Y:S01]  /*3410*/  SEL R8, RZ, 0x240, !P0 ;  /* 0x00000240ff087807 */ /* 0x000fe20004000000 */
[----:B------:R-:W-:Y:S01]  /*3420*/  IMAD.IADD R21, R21, 0x1, R23 ;  /* 0x0000000115157824 */ /* 0x000fe200078e0217 */
[----:B------:R-:W-:Y:S01]  /*3430*/  LOP3.LUT R9, R9, 0x1c, R0, 0xf8, !PT ;  /* 0x0000001c09097812 */ /* 0x000fe200078ef800 */
[----:B------:R-:W-:Y:S01]  /*3440*/  ULDC.64 UR8, c[0x0][0x228] ;  /* 0x00008a0000087ab9 */ /* 0x000fe20000000a00 */
[----:B------:R-:W-:Y:S02]  /*3450*/  LOP3.LUT R22, R22, 0x300, RZ, 0xc0, !PT ;  /* 0x0000030016167812 */ /* 0x000fe400078ec0ff */
[----:B------:R-:W-:Y:S02]  /*3460*/  F2FP.SATFINITE.E4M3.F32.PACK_AB_MERGE_C R4, R5, R4, RZ ;  /* 0x000000040504723e */ /* 0x000fe400048070ff */
[----:B------:R-:W-:-:S02]  /*3470*/  LOP3.LUT R8, R9, R8, RZ, 0x3c, !PT ;  /* 0x0000000809087212 */ /* 0x000fc400078e3cff */
[----:B------:R-:W-:Y:S02]  /*3480*/  F2FP.SATFINITE.E4M3.F32.PACK_AB_MERGE_C R6, R7, R6, RZ ;  /* 0x000000060706723e */ /* 0x000fe400048070ff */
[----:B------:R-:W-:Y:S02]  /*3490*/  LOP3.LUT R11, R22, 0xfc, R11, 0xf8, !PT ;  /* 0x000000fc160b7812 */ /* 0x000fe400078ef80b */
[----:B------:R-:W-:Y:S02]  /*34a0*/  SHF.R.U32.HI R0, RZ, 0x1, R0 ;  /* 0x00000001ff007819 */ /* 0x000fe40000011600 */
[----:B------:R-:W-:Y:S02]  /*34b0*/  LOP3.LUT R5, R4, 0xffff, RZ, 0xc0, !PT ;  /* 0x0000ffff04057812 */ /* 0x000fe400078ec0ff */
[----:B------:R-:W-:Y:S02]  /*34c0*/  LOP3.LUT R7, R8, 0x3, R3, 0xf8, !PT ;  /* 0x0000000308077812 */ /* 0x000fe400078ef803 */
[----:B------:R-:W-:-:S02]  /*34d0*/  LOP3.LUT R3, R6, 0xffff, RZ, 0xc0, !PT ;  /* 0x0000ffff06037812 */ /* 0x000fc400078ec0ff */
[----:B------:R-:W-:Y:S01]  /*34e0*/  LOP3.LUT R11, R11, 0x60, R0, 0x78, !PT ;  /* 0x000000600b0b7812 */ /* 0x000fe200078e7800 */
[----:B------:R-:W-:Y:S01]  /*34f0*/  STS.U8 [R7+UR4], R4 ;  /* 0x0000000407007988 */ /* 0x000fe20008000004 */
[----:B------:R-:W-:Y:S02]  /*3500*/  SHF.R.U32.HI R0, RZ, 0x8, R5 ;  /* 0x00000008ff007819 */ /* 0x000fe40000011605 */
[----:B------:R-:W-:Y:S02]  /*3510*/  LOP3.LUT R8, R7, 0x20, RZ, 0x3c, !PT ;  /* 0x0000002007087812 */ /* 0x000fe400078e3cff */
[----:B------:R-:W-:Y:S01]  /*3520*/  SHF.R.U32.HI R3, RZ, 0x8, R3 ;  /* 0x00000008ff037819 */ /* 0x000fe20000011603 */
[----:B------:R0:W-:Y:S01]  /*3530*/  STS.U8 [R7+UR4+0x80], R0 ;  /* 0x0000800007007988 */ /* 0x0001e20008000004 */
[----:B------:R-:W-:-:S03]  /*3540*/  ISETP.GE.AND P0, PT, R2, UR8, PT ;  /* 0x0000000802007c0c */ /* 0x000fc6000bf06270 */
[----:B------:R-:W-:Y:S04]  /*3550*/  STS.U8 [R8+UR4+0x100], R6 ;  /* 0x0001000608007988 */ /* 0x000fe80008000004 */
[----:B------:R1:W-:Y:S01]  /*3560*/  STS.U8 [R8+UR4+0x180], R3 ;  /* 0x0001800308007988 */ /* 0x0003e20008000004 */
[----:B0-----:R-:W-:Y:S01]  /*3570*/  LOP3.LUT R0, R23, 0x10, R20, 0xfe, !PT ;  /* 0x0000001017007812 */ /* 0x001fe200078efe14 */
[----:B------:R-:W-:Y:S06]  /*3580*/  BAR.SYNC.DEFER_BLOCKING 0x0 ;  /* 0x0000000000007b1d */ /* 0x000fec0000010000 */
[----:B------:R-:W0:Y:S01]  /*3590*/  LDS R11, [R11+UR4] ;  /* 0x000000040b0b7984 */ /* 0x000e220008000800 */
[----:B------:R-:W-:-:S02]  /*35a0*/  ULDC UR4, c[0x0][0x244] ;  /* 0x0000910000047ab9 */ /* 0x000fc40000000800 */
[----:B------:R-:W-:Y:S01]  /*35b0*/  IMAD R5, R2, UR4, RZ ;  /* 0x0000000402057c24 */ /* 0x000fe2000f8e02ff */
[----:B------:R-:W-:Y:S01]  /*35c0*/  ULDC.64 UR4, c[0x0][0x220] ;  /* 0x0000880000047ab9 */ /* 0x000fe20000000a00 */
[C---:B------:R-:W-:Y:S02]  /*35d0*/  LOP3.LUT R2, R23.reuse, R20, RZ, 0xfc, !PT ;  /* 0x0000001417027212 */ /* 0x040fe400078efcff */
[----:B------:R-:W-:Y:S02]  /*35e0*/  LOP3.LUT R20, R23, 0x8, R20, 0xfe, !PT ;  /* 0x0000000817147812 */ /* 0x000fe400078efe14 */
[C---:B------:R-:W-:Y:S01]  /*35f0*/  IADD3 R7, P1, R5.reuse, UR4, RZ ;  /* 0x0000000405077c10 */ /* 0x040fe2000ff3e0ff */
[----:B------:R-:W-:Y:S01]  /*3600*/  ULDC UR4, c[0x0][0x248] ;  /* 0x0000920000047ab9 */ /* 0x000fe20000000800 */
[----:B------:R-:W-:Y:S01]  /*3610*/  ISETP.LT.AND P2, PT, R20, UR9, !P0 ;  /* 0x0000000914007c0c */ /* 0x000fe2000c741270 */
[----:B-1----:R-:W-:Y:S01]  /*3620*/  IMAD R3, R2, UR4, RZ ;  /* 0x0000000402037c24 */ /* 0x002fe2000f8e02ff */
[----:B------:R-:W-:Y:S01]  /*3630*/  LEA.HI.X.SX32 R10, R5, UR5, 0x1, P1 ;  /* 0x00000005050a7c11 */ /* 0x000fe200088f0eff */
[----:B------:R-:W-:Y:S01]  /*3640*/  IMAD R20, R20, UR4, RZ ;  /* 0x0000000414147c24 */ /* 0x000fe2000f8e02ff */
[----:B------:R-:W-:Y:S01]  /*3650*/  ISETP.LT.AND P3, PT, R2, UR9, !P0 ;  /* 0x0000000902007c0c */ /* 0x000fe2000c761270 */
[C---:B------:R-:W-:Y:S01]  /*3660*/  IMAD R9, R21.reuse, UR4, RZ ;  /* 0x0000000415097c24 */ /* 0x040fe2000f8e02ff */
[C---:B------:R-:W-:Y:S01]  /*3670*/  ISETP.LT.AND P1, PT, R0.reuse, UR9, !P0 ;  /* 0x0000000900007c0c */ /* 0x040fe2000c721270 */
[----:B------:R-:W-:Y:S01]  /*3680*/  IMAD R0, R0, UR4, RZ ;  /* 0x0000000400007c24 */ /* 0x000fe2000f8e02ff */
[----:B------:R-:W-:-:S02]  /*3690*/  ISETP.LT.AND P0, PT, R21, UR9, !P0 ;  /* 0x0000000915007c0c */ /* 0x000fc4000c701270 */
[CC--:B------:R-:W-:Y:S02]  /*36a0*/  IADD3 R2, P4, R3.reuse, R7.reuse, RZ ;  /* 0x0000000703027210 */ /* 0x0c0fe40007f9e0ff */
[-C--:B------:R-:W-:Y:S02]  /*36b0*/  IADD3 R4, P6, R20, R7.reuse, RZ ;  /* 0x0000000714047210 */ /* 0x080fe40007fde0ff */
[-C--:B------:R-:W-:Y:S02]  /*36c0*/  IADD3 R6, P5, R0, R7.reuse, RZ ;  /* 0x0000000700067210 */ /* 0x080fe40007fbe0ff */
[-C--:B------:R-:W-:Y:S02]  /*36d0*/  LEA.HI.X.SX32 R3, R3, R10.reuse, 0x1, P4 ;  /* 0x0000000a03037211 */ /* 0x080fe400020f0eff */
[----:B------:R-:W-:Y:S02]  /*36e0*/  IADD3 R8, P4, R9, R7, RZ ;  /* 0x0000000709087210 */ /* 0x000fe40007f9e0ff */
[----:B------:R-:W-:-:S02]  /*36f0*/  LEA.HI.X.SX32 R5, R20, R10, 0x1, P6 ;  /* 0x0000000a14057211 */ /* 0x000fc400030f0eff */
[-C--:B------:R-:W-:Y:S02]  /*3700*/  LEA.HI.X.SX32 R7, R0, R10.reuse, 0x1, P5 ;  /* 0x0000000a00077211 */ /* 0x080fe400028f0eff */
[----:B------:R-:W-:Y:S02]  /*3710*/  LEA.HI.X.SX32 R9, R9, R10, 0x1, P4 ;  /* 0x0000000a09097211 */ /* 0x000fe400020f0eff */
[C---:B0-----:R-:W-:Y:S02]  /*3720*/  PRMT R13, R11.reuse, 0x7770, RZ ;  /* 0x000077700b0d7816 */ /* 0x041fe400000000ff */
[C---:B------:R-:W-:Y:S02]  /*3730*/  PRMT R15, R11.reuse, 0x7771, RZ ;  /* 0x000077710b0f7816 */ /* 0x040fe400000000ff */
[C---:B------:R-:W-:Y:S01]  /*3740*/  PRMT R17, R11.reuse, 0x7772, RZ ;  /* 0x000077720b117816 */ /* 0x040fe200000000ff */
[----:B------:R0:W-:Y:S01]  /*3750*/  @P3 STG.E.U8 desc[UR6][R2.64], R13 ;  /* 0x0000000d02003986 */ /* 0x0001e2000c101106 */
[----:B------:R-:W-:-:S03]  /*3760*/  PRMT R11, R11, 0x7773, RZ ;  /* 0x000077730b0b7816 */ /* 0x000fc600000000ff */
[----:B------:R0:W-:Y:S04]  /*3770*/  @P2 STG.E.U8 desc[UR6][R4.64], R15 ;  /* 0x0000000f04002986 */ /* 0x0001e8000c101106 */
[----:B------:R0:W-:Y:S01]  /*3780*/  @P1 STG.E.U8 desc[UR6][R6.64], R17 ;  /* 0x0000001106001986 */ /* 0x0001e2000c101106 */
[----:B------:R-:W-:Y:S05]  /*3790*/  @!P0 EXIT ;  /* 0x000000000000894d */ /* 0x000fea0003800000 */
[----:B------:R-:W-:Y:S01]  /*37a0*/  STG.E.U8 desc[UR6][R8.64], R11 ;  /* 0x0000000b08007986 */ /* 0x000fe2000c101106 */
[----:B------:R-:W-:Y:S05]  /*37b0*/  EXIT ;  /* 0x000000000000794d */ /* 0x000fea0003800000 */
.L_x_2:
[----:B------:R-:W-:-:S00]  /*37c0*/  BRA `(.L_x_2) ;  /* 0xfffffffc00fc7947 */ /* 0x000fc0000383ffff */
[----:B------:R-:W-:-:S00]  /*37d0*/  NOP ;  /* 0x0000000000007918 */ /* 0x000fc00000000000 */
        /* <DEDUP_REMOVED lines=10> */
.L_x_3:


//--------------------- .nv.shared.matmul_kernel  --------------------------
	.section	.nv.shared.matmul_kernel,"aw",@nobits
	.sectionflags	@""
	.align	16
	.zero		1024


//--------------------- .nv.shared.reserved.0     --------------------------
	.section	.nv.shared.reserved.0,"aw",@nobits
	.weak		__nv_reservedSMEM_offset_0_alias
	.size		__nv_reservedSMEM_offset_0_alias, 0, 0
	.other		__nv_reservedSMEM_offset_0_alias,@"STO_CUDA_RESERVED_SHARED STV_DEFAULT"
__nv_reservedSMEM_offset_0_alias:
	.zero		0


//--------------------- .nv.constant0.matmul_kernel --------------------------
	.section	.nv.constant0.matmul_kernel,"a",@progbits
	.sectionflags	@""
	.align	4
.nv.constant0.matmul_kernel:
	.zero		608


//--------------------- SYMBOLS --------------------------

	.type		.nv.reservedSmem.offset0,@object
	.size		.nv.reservedSmem.offset0,0x4
